// auto-generated by cutlass_sweep.gemm — config: {"arch": "sm_90", "cluster_m": 2, "cluster_n": 2, "dtype": "fp32", "dtype_b": "fp32", "layout": "nt", "stages": 0, "tile_k": 64, "tile_m": 64, "tile_n": 64}
#include "cutlass/cutlass.h"
#include "cutlass/gemm/collective/collective_builder.hpp"
#include "cutlass/gemm/device/gemm_universal_adapter.h"
#include "cutlass/gemm/kernel/gemm_universal.hpp"
#include "cutlass/epilogue/collective/collective_builder.hpp"

using ElemA = float;
using ElemB = float;
using ElemCD = float;
using Acc  = float;
using TileShape    = cute::Shape<cute::_64, cute::_64, cute::_64>;
using ClusterShape = cute::Shape<cute::_2, cute::_2, cute::_1>;

using CollectiveEpilogue = typename cutlass::epilogue::collective::CollectiveBuilder<
    cutlass::arch::Sm90, cutlass::arch::OpClassTensorOp,
    TileShape, ClusterShape,
    cutlass::epilogue::collective::EpilogueTileAuto,
    Acc, Acc,
    ElemCD, cutlass::layout::RowMajor, 128 / cutlass::sizeof_bits<ElemCD>::value,
    ElemCD, cutlass::layout::RowMajor, 128 / cutlass::sizeof_bits<ElemCD>::value,
    cutlass::epilogue::collective::EpilogueScheduleAuto
  >::CollectiveOp;

using CollectiveMainloop = typename cutlass::gemm::collective::CollectiveBuilder<
    cutlass::arch::Sm90, cutlass::arch::OpClassTensorOp,
    ElemA, cutlass::layout::RowMajor, 128 / cutlass::sizeof_bits<ElemA>::value,
    ElemB, cutlass::layout::ColumnMajor, 128 / cutlass::sizeof_bits<ElemB>::value,
    Acc,
    TileShape, ClusterShape,
    cutlass::gemm::collective::StageCountAutoCarveout<static_cast<int>(sizeof(typename CollectiveEpilogue::SharedStorage))>,
    cutlass::gemm::collective::KernelScheduleAuto
  >::CollectiveOp;

using GemmKernel = cutlass::gemm::kernel::GemmUniversal<
    cute::Shape<int,int,int,int>,
    CollectiveMainloop,
    CollectiveEpilogue
>;
using Gemm = cutlass::gemm::device::GemmUniversalAdapter<GemmKernel>;

// Force the device kernel symbol into the cubin without needing a host main.
auto* _anchor = &cutlass::device_kernel<GemmKernel>;


// ===== COMPILED SASS (sm_90a) =====

	.target	sm_90a

	.elftype	@"ET_EXEC"


//--------------------- .note.nv.tkinfo           --------------------------
	.section	.note.nv.tkinfo,"",@"SHT_NOTE"
	.sectionflags	@"SHF_NOTE_NV_TKINFO"
	.tkinfo
        /*0018*/ 	.word	0x00000002
        /*0030*/ 	.string	""
        /*0030*/ 	.string	"ptxas"
        /*0030*/ 	.string	"Cuda compilation tools, release 13.0, V13.0.88"
        /*0030*/ 	.string	"Build cuda_13.0.r13.0/compiler.36424714_0"
        /*0030*/ 	.string	"-arch sm_90a -m 64 "



//--------------------- .note.nv.cuinfo           --------------------------
	.section	.note.nv.cuinfo,"",@"SHT_NOTE"
	.sectionflags	@"SHF_NOTE_NV_CUINFO"
        /*0018*/ 	.short	0x0002
        /*001a*/ 	.short	0x005a
        /*001c*/ 	.short	0x0082
	.zero		2


//--------------------- .nv.info                  --------------------------
	.section	.nv.info,"",@"SHT_CUDA_INFO"
	.align	4


	//----- nvinfo : EIATTR_REGCOUNT
	.align		4
        /*0000*/ 	.byte	0x04, 0x2f
        /*0002*/ 	.short	(.L_15 - .L_14)
	.align		4
.L_14:
        /*0004*/ 	.word	index@(_ZN7cutlass13device_kernelINS_4gemm6kernel13GemmUniversalIN4cute5tupleIJiiiiEEENS1_10collective13CollectiveMmaINS1_34MainloopSm90TmaGmmaWarpSpecializedILi7ENS5_IJNS4_1CILi2EEESB_NSA_ILi1EEEEEENS1_32KernelTmaWarpSpecializedPingpongEEENS5_IJNSA_ILi64EEESG_SG_EEEfNS5_IJlSC_lEEEfSI_NS4_8TiledMMAINS4_8MMA_AtomIJNS4_4SM904GMMA29MMA_64x64x8_F32TF32TF32_SS_TNILNSM_7ScaleInE1ELSO_1EEEEEENS4_6LayoutINS5_IJSC_SC_SC_EEENS5_IJNSA_ILi0EEEST_ST_EEEEENS5_IJNS4_10UnderscoreESW_SW_EEEEENS4_23SM90_TMA_LOAD_MULTICASTENS4_14ComposedLayoutINS4_7SwizzleILi3ELi4ELi3EEENS4_18smem_ptr_flag_bitsILi32EEENSR_INS5_IJNSA_ILi8EEENSA_ILi32EEEEEENS5_IJS16_SC_EEEEEEEvNS4_8identityESZ_S1A_vS1B_EENS_8epilogue10collective6detail29Sm90TmaWarpSpecializedAdapterINS1E_15DefaultEpilogueIfSI_SI_NS1D_6thread17LinearCombinationIfLi1EffLNS1I_9ScaleType4KindE0ELNS_15FloatRoundStyleE2EfEENS1_15EpilogueDefaultEEEEEvvEEEEvNT_6ParamsE)
        /*0008*/ 	.word	0x000000a8


	//----- nvinfo : EIATTR_FRAME_SIZE
	.align		4
.L_15:
        /*000c*/ 	.byte	0x04, 0x11
        /*000e*/ 	.short	(.L_17 - .L_16)
	.align		4
.L_16:
        /*0010*/ 	.word	index@(_ZN7cutlass13device_kernelINS_4gemm6kernel13GemmUniversalIN4cute5tupleIJiiiiEEENS1_10collective13CollectiveMmaINS1_34MainloopSm90TmaGmmaWarpSpecializedILi7ENS5_IJNS4_1CILi2EEESB_NSA_ILi1EEEEEENS1_32KernelTmaWarpSpecializedPingpongEEENS5_IJNSA_ILi64EEESG_SG_EEEfNS5_IJlSC_lEEEfSI_NS4_8TiledMMAINS4_8MMA_AtomIJNS4_4SM904GMMA29MMA_64x64x8_F32TF32TF32_SS_TNILNSM_7ScaleInE1ELSO_1EEEEEENS4_6LayoutINS5_IJSC_SC_SC_EEENS5_IJNSA_ILi0EEEST_ST_EEEEENS5_IJNS4_10UnderscoreESW_SW_EEEEENS4_23SM90_TMA_LOAD_MULTICASTENS4_14ComposedLayoutINS4_7SwizzleILi3ELi4ELi3EEENS4_18smem_ptr_flag_bitsILi32EEENSR_INS5_IJNSA_ILi8EEENSA_ILi32EEEEEENS5_IJS16_SC_EEEEEEEvNS4_8identityESZ_S1A_vS1B_EENS_8epilogue10collective6detail29Sm90TmaWarpSpecializedAdapterINS1E_15DefaultEpilogueIfSI_SI_NS1D_6thread17LinearCombinationIfLi1EffLNS1I_9ScaleType4KindE0ELNS_15FloatRoundStyleE2EfEENS1_15EpilogueDefaultEEEEEvvEEEEvNT_6ParamsE)
        /*0014*/ 	.word	0x00000008


	//----- nvinfo : EIATTR_MIN_STACK_SIZE
	.align		4
.L_17:
        /*0018*/ 	.byte	0x04, 0x12
        /*001a*/ 	.short	(.L_19 - .L_18)
	.align		4
.L_18:
        /*001c*/ 	.word	index@(_ZN7cutlass13device_kernelINS_4gemm6kernel13GemmUniversalIN4cute5tupleIJiiiiEEENS1_10collective13CollectiveMmaINS1_34MainloopSm90TmaGmmaWarpSpecializedILi7ENS5_IJNS4_1CILi2EEESB_NSA_ILi1EEEEEENS1_32KernelTmaWarpSpecializedPingpongEEENS5_IJNSA_ILi64EEESG_SG_EEEfNS5_IJlSC_lEEEfSI_NS4_8TiledMMAINS4_8MMA_AtomIJNS4_4SM904GMMA29MMA_64x64x8_F32TF32TF32_SS_TNILNSM_7ScaleInE1ELSO_1EEEEEENS4_6LayoutINS5_IJSC_SC_SC_EEENS5_IJNSA_ILi0EEEST_ST_EEEEENS5_IJNS4_10UnderscoreESW_SW_EEEEENS4_23SM90_TMA_LOAD_MULTICASTENS4_14ComposedLayoutINS4_7SwizzleILi3ELi4ELi3EEENS4_18smem_ptr_flag_bitsILi32EEENSR_INS5_IJNSA_ILi8EEENSA_ILi32EEEEEENS5_IJS16_SC_EEEEEEEvNS4_8identityESZ_S1A_vS1B_EENS_8epilogue10collective6detail29Sm90TmaWarpSpecializedAdapterINS1E_15DefaultEpilogueIfSI_SI_NS1D_6thread17LinearCombinationIfLi1EffLNS1I_9ScaleType4KindE0ELNS_15FloatRoundStyleE2EfEENS1_15EpilogueDefaultEEEEEvvEEEEvNT_6ParamsE)
        /*0020*/ 	.word	0x00000008
.L_19:


//--------------------- .nv.compat                --------------------------
	.section	.nv.compat,"",@"SHT_CUDA_COMPAT_INFO"
	.align	4
        /*0000*/ 	.byte	0x02, 0x09, 0x01, 0x00, 0x02, 0x02, 0x04, 0x00, 0x02, 0x05, 0x05, 0x00, 0x03, 0x07, 0x01, 0x01
        /*0010*/ 	.byte	0x02, 0x03, 0x01, 0x00, 0x02, 0x06, 0x01, 0x00, 0x04, 0x0b, 0x08, 0x00, 0x00, 0x00, 0x00, 0x00
        /*0020*/ 	.byte	0x00, 0x00, 0x00, 0x00


//--------------------- .nv.info._ZN7cutlass13device_kernelINS_4gemm6kernel13GemmUniversalIN4cute5tupleIJiiiiEEENS1_10collective13CollectiveMmaINS1_34MainloopSm90TmaGmmaWarpSpecializedILi7ENS5_IJNS4_1CILi2EEESB_NSA_ILi1EEEEEENS1_32KernelTmaWarpSpecializedPingpongEEENS5_IJNSA_ILi64EEESG_SG_EEEfNS5_IJlSC_lEEEfSI_NS4_8TiledMMAINS4_8MMA_AtomIJNS4_4SM904GMMA29MMA_64x64x8_F32TF32TF32_SS_TNILNSM_7ScaleInE1ELSO_1EEEEEENS4_6LayoutINS5_IJSC_SC_SC_EEENS5_IJNSA_ILi0EEEST_ST_EEEEENS5_IJNS4_10UnderscoreESW_SW_EEEEENS4_23SM90_TMA_LOAD_MULTICASTENS4_14ComposedLayoutINS4_7SwizzleILi3ELi4ELi3EEENS4_18smem_ptr_flag_bitsILi32EEENSR_INS5_IJNSA_ILi8EEENSA_ILi32EEEEEENS5_IJS16_SC_EEEEEEEvNS4_8identityESZ_S1A_vS1B_EENS_8epilogue10collective6detail29Sm90TmaWarpSpecializedAdapterINS1E_15DefaultEpilogueIfSI_SI_NS1D_6thread17LinearCombinationIfLi1EffLNS1I_9ScaleType4KindE0ELNS_15FloatRoundStyleE2EfEENS1_15EpilogueDefaultEEEEEvvEEEEvNT_6ParamsE --------------------------
	.section	.nv.info._ZN7cutlass13device_kernelINS_4gemm6kernel13GemmUniversalIN4cute5tupleIJiiiiEEENS1_10collective13CollectiveMmaINS1_34MainloopSm90TmaGmmaWarpSpecializedILi7ENS5_IJNS4_1CILi2EEESB_NSA_ILi1EEEEEENS1_32KernelTmaWarpSpecializedPingpongEEENS5_IJNSA_ILi64EEESG_SG_EEEfNS5_IJlSC_lEEEfSI_NS4_8TiledMMAINS4_8MMA_AtomIJNS4_4SM904GMMA29MMA_64x64x8_F32TF32TF32_SS_TNILNSM_7ScaleInE1ELSO_1EEEEEENS4_6LayoutINS5_IJSC_SC_SC_EEENS5_IJNSA_ILi0EEEST_ST_EEEEENS5_IJNS4_10UnderscoreESW_SW_EEEEENS4_23SM90_TMA_LOAD_MULTICASTENS4_14ComposedLayoutINS4_7SwizzleILi3ELi4ELi3EEENS4_18smem_ptr_flag_bitsILi32EEENSR_INS5_IJNSA_ILi8EEENSA_ILi32EEEEEENS5_IJS16_SC_EEEEEEEvNS4_8identityESZ_S1A_vS1B_EENS_8epilogue10collective6detail29Sm90TmaWarpSpecializedAdapterINS1E_15DefaultEpilogueIfSI_SI_NS1D_6thread17LinearCombinationIfLi1EffLNS1I_9ScaleType4KindE0ELNS_15FloatRoundStyleE2EfEENS1_15EpilogueDefaultEEEEEvvEEEEvNT_6ParamsE,"",@"SHT_CUDA_INFO"
	.sectionflags	@""
	.align	4


	//----- nvinfo : EIATTR_CUDA_API_VERSION
	.align		4
        /*0000*/ 	.byte	0x04, 0x37
        /*0002*/ 	.short	(.L_21 - .L_20)
.L_20:
        /*0004*/ 	.word	0x00000082


	//----- nvinfo : EIATTR_KPARAM_INFO
	.align		4
.L_21:
        /*0008*/ 	.byte	0x04, 0x17
        /*000a*/ 	.short	(.L_23 - .L_22)
.L_22:
        /*000c*/ 	.word	0x00000000
        /*0010*/ 	.short	0x0000
        /*0012*/ 	.short	0x0070
        /*0014*/ 	.byte	0x00, 0xf0, 0x01, 0x10


	//----- nvinfo : EIATTR_SPARSE_MMA_MASK
	.align		4
.L_23:
        /*0018*/ 	.byte	0x03, 0x50
        /*001a*/ 	.short	0x0000


	//----- nvinfo : EIATTR_MAXREG_COUNT
	.align		4
        /*001c*/ 	.byte	0x03, 0x1b
        /*001e*/ 	.short	0x00a8


	//----- nvinfo : EIATTR_NUM_BARRIERS
	.align		4
        /*0020*/ 	.byte	0x02, 0x4c
        /*0022*/ 	.byte	0x01
	.zero		1


	//----- nvinfo : EIATTR_EXTERNS
	.align		4
        /*0024*/ 	.byte	0x04, 0x0f
        /*0026*/ 	.short	(.L_25 - .L_24)


	//   ....[0]....
	.align		4
.L_24:
        /*0028*/ 	.word	index@(__assertfail)


	//----- nvinfo : EIATTR_ANNOTATIONS
	.align		4
.L_25:
        /*002c*/ 	.byte	0x04, 0x55
        /*002e*/ 	.short	(.L_27 - .L_26)


	//   ....[0]....
.L_26:
        /*0030*/ 	.word	0x00000001
        /*0034*/ 	.byte	0x10, 0x0e, 0x00, 0x00, 0x01, 0x00, 0x00, 0x00, 0xe0, 0x14, 0x00, 0x00, 0x01, 0x00, 0x00, 0x00
        /*0044*/ 	.byte	0x90, 0x43, 0x00, 0x00, 0x01, 0x00, 0x00, 0x00, 0x90, 0x51, 0x00, 0x00


	//----- nvinfo : EIATTR_MERCURY_ISA_VERSION
	.align		4
.L_27:
        /*0050*/ 	.byte	0x03, 0x5f
        /*0052*/ 	.short	0x0101


	//----- nvinfo : EIATTR_INT_WARP_WIDE_INSTR_OFFSETS
	.align		4
        /*0054*/ 	.byte	0x04, 0x31
        /*0056*/ 	.short	(.L_29 - .L_28)


	//   ....[0]....
.L_28:
        /*0058*/ 	.word	0x00000550


	//   ....[1]....
        /*005c*/ 	.word	0x00000570


	//   ....[2]....
        /*0060*/ 	.word	0x00000590


	//   ....[3]....
        /*0064*/ 	.word	0x00000650


	//   ....[4]....
        /*0068*/ 	.word	0x00000670


	//   ....[5]....
        /*006c*/ 	.word	0x000006d0


	//   ....[6]....
        /*0070*/ 	.word	0x000007e0


	//   ....[7]....
        /*0074*/ 	.word	0x00000810


	//----- nvinfo : EIATTR_COOP_GROUP_MASK_REGIDS
	.align		4
.L_29:
        /*0078*/ 	.byte	0x04, 0x29
        /*007a*/ 	.short	(.L_31 - .L_30)


	//   ....[0]....
.L_30:
        /*007c*/ 	.word	0xffffffff


	//   ....[1]....
        /*0080*/ 	.word	0xffffffff


	//   ....[2]....
        /*0084*/ 	.word	0xffffffff


	//   ....[3]....
        /*0088*/ 	.word	0xffffffff


	//   ....[4]....
        /*008c*/ 	.word	0xffffffff


	//   ....[5]....
        /*0090*/ 	.word	0xffffffff


	//   ....[6]....
        /*0094*/ 	.word	0xffffffff


	//----- nvinfo : EIATTR_COOP_GROUP_INSTR_OFFSETS
	.align		4
.L_31:
        /*0098*/ 	.byte	0x04, 0x28
        /*009a*/ 	.short	(.L_33 - .L_32)


	//   ....[0]....
.L_32:
        /*009c*/ 	.word	0x00000070


	//   ....[1]....
        /*00a0*/ 	.word	0x00000080


	//   ....[2]....
        /*00a4*/ 	.word	0x00000140


	//   ....[3]....
        /*00a8*/ 	.word	0x00000330


	//   ....[4]....
        /*00ac*/ 	.word	0x00000370


	//   ....[5]....
        /*00b0*/ 	.word	0x000003f0


	//   ....[6]....
        /*00b4*/ 	.word	0x000009c0


	//----- nvinfo : EIATTR_REG_RECONFIG
	.align		4
.L_33:
        /*00b8*/ 	.byte	0x01, 0x54
	.zero		2


	//----- nvinfo : EIATTR_SYSCALL_OFFSETS
	.align		4
        /*00bc*/ 	.byte	0x04, 0x46
        /*00be*/ 	.short	(.L_35 - .L_34)


	//   ....[0]....
.L_34:
        /*00c0*/ 	.word	0x000019d0


	//----- nvinfo : EIATTR_MBARRIER_INSTR_OFFSETS
	.align		4
.L_35:
        /*00c4*/ 	.byte	0x04, 0x39
        /*00c6*/ 	.short	(.L_37 - .L_36)


	//   ....[0]....
.L_36:
        /*00c8*/ 	.word	0x00000240
        /*00cc*/ 	.word	0x000000ff
        /*00d0*/ 	.word	0x00000000
        /*00d4*/ 	.short	0x0100
        /*00d6*/ 	.byte	0x08
	.zero		1


	//   ....[1]....
        /*00d8*/ 	.word	0x00000250
        /*00dc*/ 	.word	0x000000ff
        /*00e0*/ 	.word	0x00000038
        /*00e4*/ 	.short	0x0100
        /*00e6*/ 	.byte	0x08
	.zero		1


	//   ....[2]....
        /*00e8*/ 	.word	0x00000260
        /*00ec*/ 	.word	0x000000ff
        /*00f0*/ 	.word	0x00000008
        /*00f4*/ 	.short	0x0100
        /*00f6*/ 	.byte	0x08
	.zero		1


	//   ....[3]....
        /*00f8*/ 	.word	0x00000270
        /*00fc*/ 	.word	0x000000ff
        /*0100*/ 	.word	0x00000040
        /*0104*/ 	.short	0x0100
        /*0106*/ 	.byte	0x08
	.zero		1


	//   ....[4]....
        /*0108*/ 	.word	0x00000280
        /*010c*/ 	.word	0x000000ff
        /*0110*/ 	.word	0x00000010
        /*0114*/ 	.short	0x0100
        /*0116*/ 	.byte	0x08
	.zero		1


	//   ....[5]....
        /*0118*/ 	.word	0x00000290
        /*011c*/ 	.word	0x000000ff
        /*0120*/ 	.word	0x00000048
        /*0124*/ 	.short	0x0100
        /*0126*/ 	.byte	0x08
	.zero		1


	//   ....[6]....
        /*0128*/ 	.word	0x000002a0
        /*012c*/ 	.word	0x000000ff
        /*0130*/ 	.word	0x00000018
        /*0134*/ 	.short	0x0100
        /*0136*/ 	.byte	0x08
	.zero		1


	//   ....[7]....
        /*0138*/ 	.word	0x000002b0
        /*013c*/ 	.word	0x000000ff
        /*0140*/ 	.word	0x00000050
        /*0144*/ 	.short	0x0100
        /*0146*/ 	.byte	0x08
	.zero		1


	//   ....[8]....
        /*0148*/ 	.word	0x000002c0
        /*014c*/ 	.word	0x000000ff
        /*0150*/ 	.word	0x00000020
        /*0154*/ 	.short	0x0100
        /*0156*/ 	.byte	0x08
	.zero		1


	//   ....[9]....
        /*0158*/ 	.word	0x000002d0
        /*015c*/ 	.word	0x000000ff
        /*0160*/ 	.word	0x00000058
        /*0164*/ 	.short	0x0100
        /*0166*/ 	.byte	0x08
	.zero		1


	//   ....[10]....
        /*0168*/ 	.word	0x000002e0
        /*016c*/ 	.word	0x000000ff
        /*0170*/ 	.word	0x00000028
        /*0174*/ 	.short	0x0100
        /*0176*/ 	.byte	0x08
	.zero		1


	//   ....[11]....
        /*0178*/ 	.word	0x000002f0
        /*017c*/ 	.word	0x000000ff
        /*0180*/ 	.word	0x00000060
        /*0184*/ 	.short	0x0100
        /*0186*/ 	.byte	0x08
	.zero		1


	//   ....[12]....
        /*0188*/ 	.word	0x00000300
        /*018c*/ 	.word	0x000000ff
        /*0190*/ 	.word	0x00000030
        /*0194*/ 	.short	0x0100
        /*0196*/ 	.byte	0x08
	.zero		1


	//   ....[13]....
        /*0198*/ 	.word	0x00000310
        /*019c*/ 	.word	0x000000ff
        /*01a0*/ 	.word	0x00000068
        /*01a4*/ 	.short	0x0100
        /*01a6*/ 	.byte	0x08
	.zero		1


	//   ....[14]....
        /*01a8*/ 	.word	0x00000860
        /*01ac*/ 	.word	0x000000ff
        /*01b0*/ 	.word	0x000000a0
        /*01b4*/ 	.short	0x0100
        /*01b6*/ 	.byte	0x08
	.zero		1


	//   ....[15]....
        /*01b8*/ 	.word	0x000008f0
        /*01bc*/ 	.word	0x000000ff
        /*01c0*/ 	.word	0x000000a8
        /*01c4*/ 	.short	0x0100
        /*01c6*/ 	.byte	0x08
	.zero		1


	//   ....[16]....
        /*01c8*/ 	.word	0x00000940
        /*01cc*/ 	.word	0x000000ff
        /*01d0*/ 	.word	0x00000080
        /*01d4*/ 	.short	0x0100
        /*01d6*/ 	.byte	0x09
	.zero		1


	//   ....[17]....
        /*01d8*/ 	.word	0x00000950
        /*01dc*/ 	.word	0x000000ff
        /*01e0*/ 	.word	0x00000088
        /*01e4*/ 	.short	0x0100
        /*01e6*/ 	.byte	0x09
	.zero		1


	//   ....[18]....
        /*01e8*/ 	.word	0x00000960
        /*01ec*/ 	.word	0x000000ff
        /*01f0*/ 	.word	0x00000090
        /*01f4*/ 	.short	0x0100
        /*01f6*/ 	.byte	0x09
	.zero		1


	//   ....[19]....
        /*01f8*/ 	.word	0x00000970
        /*01fc*/ 	.word	0x000000ff
        /*0200*/ 	.word	0x00000098
        /*0204*/ 	.short	0x0100
        /*0206*/ 	.byte	0x09
	.zero		1


	//   ....[20]....
        /*0208*/ 	.word	0x00001890
        /*020c*/ 	.word	0x000000ff
        /*0210*/ 	.word	0xfffffff8
        /*0214*/ 	.short	0x010a
        /*0216*/ 	.byte	0x2b
	.zero		1


	//   ....[21]....
        /*0218*/ 	.word	0x00001a50
        /*021c*/ 	.word	0x00000003
        /*0220*/ 	.word	0x00000000
        /*0224*/ 	.short	0x010a
        /*0226*/ 	.byte	0x3f
	.zero		1


	//   ....[22]....
        /*0228*/ 	.word	0x00001a90
        /*022c*/ 	.word	0x00000003
        /*0230*/ 	.word	0x00000000
        /*0234*/ 	.short	0x010a
        /*0236*/ 	.byte	0x3f
	.zero		1


	//   ....[23]....
        /*0238*/ 	.word	0x00001f50
        /*023c*/ 	.word	0x000000ff
        /*0240*/ 	.word	0x00000000
        /*0244*/ 	.short	0x010a
        /*0246*/ 	.byte	0x04
	.zero		1


	//   ....[24]....
        /*0248*/ 	.word	0x00001f90
        /*024c*/ 	.word	0x000000ff
        /*0250*/ 	.word	0x00000000
        /*0254*/ 	.short	0x010a
        /*0256*/ 	.byte	0x04
	.zero		1


	//   ....[25]....
        /*0258*/ 	.word	0x000023b0
        /*025c*/ 	.word	0x00000005
        /*0260*/ 	.word	0x00000000
        /*0264*/ 	.short	0x0101
        /*0266*/ 	.byte	0x3f
	.zero		1


	//   ....[26]....
        /*0268*/ 	.word	0x000024c0
        /*026c*/ 	.word	0x00000003
        /*0270*/ 	.word	0x00000000
        /*0274*/ 	.short	0x0101
        /*0276*/ 	.byte	0x30
	.zero		1


	//   ....[27]....
        /*0278*/ 	.word	0x000025f0
        /*027c*/ 	.word	0x00000000
        /*0280*/ 	.word	0x00000000
        /*0284*/ 	.short	0x0101
        /*0286*/ 	.byte	0x3f
	.zero		1


	//   ....[28]....
        /*0288*/ 	.word	0x00002670
        /*028c*/ 	.word	0x000000ff
        /*0290*/ 	.word	0x00000008
        /*0294*/ 	.short	0x010a
        /*0296*/ 	.byte	0x2b
	.zero		1


	//   ....[29]....
        /*0298*/ 	.word	0x000043d0
        /*029c*/ 	.word	0x00000000
        /*02a0*/ 	.word	0x00000000
        /*02a4*/ 	.short	0x0101
        /*02a6*/ 	.byte	0x30
	.zero		1


	//   ....[30]....
        /*02a8*/ 	.word	0x00004df0
        /*02ac*/ 	.word	0x0000000b
        /*02b0*/ 	.word	0x00000038
        /*02b4*/ 	.short	0x010a
        /*02b6*/ 	.byte	0x3f
	.zero		1


	//   ....[31]....
        /*02b8*/ 	.word	0x000052f0
        /*02bc*/ 	.word	0x00000006
        /*02c0*/ 	.word	0x000000a8
        /*02c4*/ 	.short	0x0101
        /*02c6*/ 	.byte	0x3f
	.zero		1


	//   ....[32]....
        /*02c8*/ 	.word	0x00005a00
        /*02cc*/ 	.word	0x00000007
        /*02d0*/ 	.word	0x00000000
        /*02d4*/ 	.short	0x010a
        /*02d6*/ 	.byte	0x3f
	.zero		1


	//   ....[33]....
        /*02d8*/ 	.word	0x00005a80
        /*02dc*/ 	.word	0x00000006
        /*02e0*/ 	.word	0x00000000
        /*02e4*/ 	.short	0x010a
        /*02e6*/ 	.byte	0x3f
	.zero		1


	//   ....[34]....
        /*02e8*/ 	.word	0x00005b10
        /*02ec*/ 	.word	0x00000007
        /*02f0*/ 	.word	0x00000000
        /*02f4*/ 	.short	0x010a
        /*02f6*/ 	.byte	0x3f
	.zero		1


	//   ....[35]....
        /*02f8*/ 	.word	0x00005ba0
        /*02fc*/ 	.word	0x00000006
        /*0300*/ 	.word	0x00000000
        /*0304*/ 	.short	0x010a
        /*0306*/ 	.byte	0x3f
	.zero		1


	//   ....[36]....
        /*0308*/ 	.word	0x00005c30
        /*030c*/ 	.word	0x00000007
        /*0310*/ 	.word	0x00000000
        /*0314*/ 	.short	0x010a
        /*0316*/ 	.byte	0x3f
	.zero		1


	//   ....[37]....
        /*0318*/ 	.word	0x00005cc0
        /*031c*/ 	.word	0x00000006
        /*0320*/ 	.word	0x00000000
        /*0324*/ 	.short	0x010a
        /*0326*/ 	.byte	0x3f
	.zero		1


	//   ....[38]....
        /*0328*/ 	.word	0x00005d50
        /*032c*/ 	.word	0x00000005
        /*0330*/ 	.word	0x00000000
        /*0334*/ 	.short	0x010a
        /*0336*/ 	.byte	0x3f
	.zero		1


	//   ....[39]....
        /*0338*/ 	.word	0x00005dc0
        /*033c*/ 	.word	0x00000003
        /*0340*/ 	.word	0xfffffff8
        /*0344*/ 	.short	0x010a
        /*0346*/ 	.byte	0x3f
	.zero		1


	//   ....[40]....
        /*0348*/ 	.word	0x00005e10
        /*034c*/ 	.word	0x00000003
        /*0350*/ 	.word	0x00000000
        /*0354*/ 	.short	0x010a
        /*0356*/ 	.byte	0x3f
	.zero		1


	//   ....[41]....
        /*0358*/ 	.word	0x00005e70
        /*035c*/ 	.word	0x00000005
        /*0360*/ 	.word	0x00000000
        /*0364*/ 	.short	0x010a
        /*0366*/ 	.byte	0x3f
	.zero		1


	//   ....[42]....
        /*0368*/ 	.word	0x00005ed0
        /*036c*/ 	.word	0x00000003
        /*0370*/ 	.word	0x00000008
        /*0374*/ 	.short	0x010a
        /*0376*/ 	.byte	0x3f
	.zero		1


	//   ....[43]....
        /*0378*/ 	.word	0x00005fa0
        /*037c*/ 	.word	0x0000000b
        /*0380*/ 	.word	0x00000038
        /*0384*/ 	.short	0x010a
        /*0386*/ 	.byte	0x3f
	.zero		1


	//   ....[44]....
        /*0388*/ 	.word	0x00006070
        /*038c*/ 	.word	0x00000007
        /*0390*/ 	.word	0x00000000
        /*0394*/ 	.short	0x010a
        /*0396*/ 	.byte	0x3f
	.zero		1


	//   ....[45]....
        /*0398*/ 	.word	0x000060c0
        /*039c*/ 	.word	0x00000006
        /*03a0*/ 	.word	0x00000000
        /*03a4*/ 	.short	0x010a
        /*03a6*/ 	.byte	0x3f
	.zero		1


	//   ....[46]....
        /*03a8*/ 	.word	0x00006110
        /*03ac*/ 	.word	0x00000007
        /*03b0*/ 	.word	0x00000000
        /*03b4*/ 	.short	0x010a
        /*03b6*/ 	.byte	0x3f
	.zero		1


	//   ....[47]....
        /*03b8*/ 	.word	0x00006160
        /*03bc*/ 	.word	0x00000006
        /*03c0*/ 	.word	0x00000000
        /*03c4*/ 	.short	0x010a
        /*03c6*/ 	.byte	0x3f
	.zero		1


	//   ....[48]....
        /*03c8*/ 	.word	0x000061b0
        /*03cc*/ 	.word	0x00000007
        /*03d0*/ 	.word	0x00000000
        /*03d4*/ 	.short	0x010a
        /*03d6*/ 	.byte	0x3f
	.zero		1


	//   ....[49]....
        /*03d8*/ 	.word	0x00006200
        /*03dc*/ 	.word	0x00000006
        /*03e0*/ 	.word	0x00000000
        /*03e4*/ 	.short	0x010a
        /*03e6*/ 	.byte	0x3f
	.zero		1


	//----- nvinfo : EIATTR_NUM_MBARRIERS
	.align		4
.L_37:
        /*03e8*/ 	.byte	0x03, 0x38
        /*03ea*/ 	.short	0x0014


	//----- nvinfo : EIATTR_EXIT_INSTR_OFFSETS
	.align		4
        /*03ec*/ 	.byte	0x04, 0x1c
        /*03ee*/ 	.short	(.L_39 - .L_38)


	//   ....[0]....
.L_38:
        /*03f0*/ 	.word	0x00001470


	//   ....[1]....
        /*03f4*/ 	.word	0x000014d0


	//   ....[2]....
        /*03f8*/ 	.word	0x00004a10


	//   ....[3]....
        /*03fc*/ 	.word	0x00004a40


	//   ....[4]....
        /*0400*/ 	.word	0x00005da0


	//----- nvinfo : EIATTR_MAX_THREADS
	.align		4
.L_39:
        /*0404*/ 	.byte	0x04, 0x05
        /*0406*/ 	.short	(.L_41 - .L_40)
.L_40:
        /*0408*/ 	.word	0x00000180
        /*040c*/ 	.word	0x00000001
        /*0410*/ 	.word	0x00000001


	//----- nvinfo : EIATTR_CRS_STACK_SIZE
	.align		4
.L_41:
        /*0414*/ 	.byte	0x04, 0x1e
        /*0416*/ 	.short	(.L_43 - .L_42)
.L_42:
        /*0418*/ 	.word	0x00000000


	//----- nvinfo : EIATTR_CBANK_PARAM_SIZE
	.align		4
.L_43:
        /*041c*/ 	.byte	0x03, 0x19
        /*041e*/ 	.short	0x0470


	//----- nvinfo : EIATTR_PARAM_CBANK
	.align		4
        /*0420*/ 	.byte	0x04, 0x0a
        /*0422*/ 	.short	(.L_45 - .L_44)
	.align		4
.L_44:
        /*0424*/ 	.word	index@(.nv.constant0._ZN7cutlass13device_kernelINS_4gemm6kernel13GemmUniversalIN4cute5tupleIJiiiiEEENS1_10collective13CollectiveMmaINS1_34MainloopSm90TmaGmmaWarpSpecializedILi7ENS5_IJNS4_1CILi2EEESB_NSA_ILi1EEEEEENS1_32KernelTmaWarpSpecializedPingpongEEENS5_IJNSA_ILi64EEESG_SG_EEEfNS5_IJlSC_lEEEfSI_NS4_8TiledMMAINS4_8MMA_AtomIJNS4_4SM904GMMA29MMA_64x64x8_F32TF32TF32_SS_TNILNSM_7ScaleInE1ELSO_1EEEEEENS4_6LayoutINS5_IJSC_SC_SC_EEENS5_IJNSA_ILi0EEEST_ST_EEEEENS5_IJNS4_10UnderscoreESW_SW_EEEEENS4_23SM90_TMA_LOAD_MULTICASTENS4_14ComposedLayoutINS4_7SwizzleILi3ELi4ELi3EEENS4_18smem_ptr_flag_bitsILi32EEENSR_INS5_IJNSA_ILi8EEENSA_ILi32EEEEEENS5_IJS16_SC_EEEEEEEvNS4_8identityESZ_S1A_vS1B_EENS_8epilogue10collective6detail29Sm90TmaWarpSpecializedAdapterINS1E_15DefaultEpilogueIfSI_SI_NS1D_6thread17LinearCombinationIfLi1EffLNS1I_9ScaleType4KindE0ELNS_15FloatRoundStyleE2EfEENS1_15EpilogueDefaultEEEEEvvEEEEvNT_6ParamsE)
        /*0428*/ 	.short	0x0210
        /*042a*/ 	.short	0x0470


	//----- nvinfo : EIATTR_SW_WAR
	.align		4
.L_45:
        /*042c*/ 	.byte	0x04, 0x36
        /*042e*/ 	.short	(.L_47 - .L_46)
.L_46:
        /*0430*/ 	.word	0x00000008
.L_47:


//--------------------- .nv.callgraph             --------------------------
	.section	.nv.callgraph,"",@"SHT_CUDA_CALLGRAPH"
	.align	4
	.sectionentsize	8
	.align		4
        /*0000*/ 	.word	0x00000000
	.align		4
        /*0004*/ 	.word	0xffffffff
	.align		4
        /*0008*/ 	.word	index@(_ZN7cutlass13device_kernelINS_4gemm6kernel13GemmUniversalIN4cute5tupleIJiiiiEEENS1_10collective13CollectiveMmaINS1_34MainloopSm90TmaGmmaWarpSpecializedILi7ENS5_IJNS4_1CILi2EEESB_NSA_ILi1EEEEEENS1_32KernelTmaWarpSpecializedPingpongEEENS5_IJNSA_ILi64EEESG_SG_EEEfNS5_IJlSC_lEEEfSI_NS4_8TiledMMAINS4_8MMA_AtomIJNS4_4SM904GMMA29MMA_64x64x8_F32TF32TF32_SS_TNILNSM_7ScaleInE1ELSO_1EEEEEENS4_6LayoutINS5_IJSC_SC_SC_EEENS5_IJNSA_ILi0EEEST_ST_EEEEENS5_IJNS4_10UnderscoreESW_SW_EEEEENS4_23SM90_TMA_LOAD_MULTICASTENS4_14ComposedLayoutINS4_7SwizzleILi3ELi4ELi3EEENS4_18smem_ptr_flag_bitsILi32EEENSR_INS5_IJNSA_ILi8EEENSA_ILi32EEEEEENS5_IJS16_SC_EEEEEEEvNS4_8identityESZ_S1A_vS1B_EENS_8epilogue10collective6detail29Sm90TmaWarpSpecializedAdapterINS1E_15DefaultEpilogueIfSI_SI_NS1D_6thread17LinearCombinationIfLi1EffLNS1I_9ScaleType4KindE0ELNS_15FloatRoundStyleE2EfEENS1_15EpilogueDefaultEEEEEvvEEEEvNT_6ParamsE)
	.align		4
        /*000c*/ 	.word	index@(__assertfail)
	.align		4
        /*0010*/ 	.word	0x00000000
	.align		4
        /*0014*/ 	.word	0xfffffffe
	.align		4
        /*0018*/ 	.word	0x00000000
	.align		4
        /*001c*/ 	.word	0xfffffffd
	.align		4
        /*0020*/ 	.word	0x00000000
	.align		4
        /*0024*/ 	.word	0xfffffffc


//--------------------- .nv.constant4             --------------------------
	.section	.nv.constant4,"a",@progbits
	.align	8
	.align		8
.nv.constant4:
        /*0000*/ 	.dword	__assertfail
	.align		8
        /*0008*/ 	.dword	__unnamed_1
	.align		8
        /*0010*/ 	.dword	_ZN40_INTERNAL_768ca5bf_4_k_cu_4d59f653_295014cuda3std3__45__cpo5beginE
	.align		8
        /*0018*/ 	.dword	_ZN40_INTERNAL_768ca5bf_4_k_cu_4d59f653_295014cuda3std3__45__cpo3endE
	.align		8
        /*0020*/ 	.dword	_ZN40_INTERNAL_768ca5bf_4_k_cu_4d59f653_295014cuda3std3__45__cpo6cbeginE
	.align		8
        /*0028*/ 	.dword	_ZN40_INTERNAL_768ca5bf_4_k_cu_4d59f653_295014cuda3std3__45__cpo4cendE
	.align		8
        /*0030*/ 	.dword	_ZN40_INTERNAL_768ca5bf_4_k_cu_4d59f653_295014cuda3std3__442_GLOBAL__N__768ca5bf_4_k_cu_4d59f653_295016ignoreE
	.align		8
        /*0038*/ 	.dword	_ZN40_INTERNAL_768ca5bf_4_k_cu_4d59f653_295014cuda3std3__419piecewise_constructE
	.align		8
        /*0040*/ 	.dword	_ZN40_INTERNAL_768ca5bf_4_k_cu_4d59f653_295014cuda3std3__48in_placeE
	.align		8
        /*0048*/ 	.dword	_ZN40_INTERNAL_768ca5bf_4_k_cu_4d59f653_295014cuda3std6ranges3__45__cpo4swapE
	.align		8
        /*0050*/ 	.dword	_ZN40_INTERNAL_768ca5bf_4_k_cu_4d59f653_295014cuda3std6ranges3__45__cpo9iter_moveE
	.align		8
        /*0058*/ 	.dword	_ZN40_INTERNAL_768ca5bf_4_k_cu_4d59f653_295014cute7productE
	.align		8
        /*0060*/ 	.dword	_ZN40_INTERNAL_768ca5bf_4_k_cu_4d59f653_295014cute1_E
	.align		8
        /*0068*/ 	.dword	$str$22
	.align		8
        /*0070*/ 	.dword	$str$23


//--------------------- .text._ZN7cutlass13device_kernelINS_4gemm6kernel13GemmUniversalIN4cute5tupleIJiiiiEEENS1_10collective13CollectiveMmaINS1_34MainloopSm90TmaGmmaWarpSpecializedILi7ENS5_IJNS4_1CILi2EEESB_NSA_ILi1EEEEEENS1_32KernelTmaWarpSpecializedPingpongEEENS5_IJNSA_ILi64EEESG_SG_EEEfNS5_IJlSC_lEEEfSI_NS4_8TiledMMAINS4_8MMA_AtomIJNS4_4SM904GMMA29MMA_64x64x8_F32TF32TF32_SS_TNILNSM_7ScaleInE1ELSO_1EEEEEENS4_6LayoutINS5_IJSC_SC_SC_EEENS5_IJNSA_ILi0EEEST_ST_EEEEENS5_IJNS4_10UnderscoreESW_SW_EEEEENS4_23SM90_TMA_LOAD_MULTICASTENS4_14ComposedLayoutINS4_7SwizzleILi3ELi4ELi3EEENS4_18smem_ptr_flag_bitsILi32EEENSR_INS5_IJNSA_ILi8EEENSA_ILi32EEEEEENS5_IJS16_SC_EEEEEEEvNS4_8identityESZ_S1A_vS1B_EENS_8epilogue10collective6detail29Sm90TmaWarpSpecializedAdapterINS1E_15DefaultEpilogueIfSI_SI_NS1D_6thread17LinearCombinationIfLi1EffLNS1I_9ScaleType4KindE0ELNS_15FloatRoundStyleE2EfEENS1_15EpilogueDefaultEEEEEvvEEEEvNT_6ParamsE --------------------------
	.section	.text._ZN7cutlass13device_kernelINS_4gemm6kernel13GemmUniversalIN4cute5tupleIJiiiiEEENS1_10collective13CollectiveMmaINS1_34MainloopSm90TmaGmmaWarpSpecializedILi7ENS5_IJNS4_1CILi2EEESB_NSA_ILi1EEEEEENS1_32KernelTmaWarpSpecializedPingpongEEENS5_IJNSA_ILi64EEESG_SG_EEEfNS5_IJlSC_lEEEfSI_NS4_8TiledMMAINS4_8MMA_AtomIJNS4_4SM904GMMA29MMA_64x64x8_F32TF32TF32_SS_TNILNSM_7ScaleInE1ELSO_1EEEEEENS4_6LayoutINS5_IJSC_SC_SC_EEENS5_IJNSA_ILi0EEEST_ST_EEEEENS5_IJNS4_10UnderscoreESW_SW_EEEEENS4_23SM90_TMA_LOAD_MULTICASTENS4_14ComposedLayoutINS4_7SwizzleILi3ELi4ELi3EEENS4_18smem_ptr_flag_bitsILi32EEENSR_INS5_IJNSA_ILi8EEENSA_ILi32EEEEEENS5_IJS16_SC_EEEEEEEvNS4_8identityESZ_S1A_vS1B_EENS_8epilogue10collective6detail29Sm90TmaWarpSpecializedAdapterINS1E_15DefaultEpilogueIfSI_SI_NS1D_6thread17LinearCombinationIfLi1EffLNS1I_9ScaleType4KindE0ELNS_15FloatRoundStyleE2EfEENS1_15EpilogueDefaultEEEEEvvEEEEvNT_6ParamsE,"ax",@progbits
	.align	128
.text._ZN7cutlass13device_kernelINS_4gemm6kernel13GemmUniversalIN4cute5tupleIJiiiiEEENS1_10collective13CollectiveMmaINS1_34MainloopSm90TmaGmmaWarpSpecializedILi7ENS5_IJNS4_1CILi2EEESB_NSA_ILi1EEEEEENS1_32KernelTmaWarpSpecializedPingpongEEENS5_IJNSA_ILi64EEESG_SG_EEEfNS5_IJlSC_lEEEfSI_NS4_8TiledMMAINS4_8MMA_AtomIJNS4_4SM904GMMA29MMA_64x64x8_F32TF32TF32_SS_TNILNSM_7ScaleInE1ELSO_1EEEEEENS4_6LayoutINS5_IJSC_SC_SC_EEENS5_IJNSA_ILi0EEEST_ST_EEEEENS5_IJNS4_10UnderscoreESW_SW_EEEEENS4_23SM90_TMA_LOAD_MULTICASTENS4_14ComposedLayoutINS4_7SwizzleILi3ELi4ELi3EEENS4_18smem_ptr_flag_bitsILi32EEENSR_INS5_IJNSA_ILi8EEENSA_ILi32EEEEEENS5_IJS16_SC_EEEEEEEvNS4_8identityESZ_S1A_vS1B_EENS_8epilogue10collective6detail29Sm90TmaWarpSpecializedAdapterINS1E_15DefaultEpilogueIfSI_SI_NS1D_6thread17LinearCombinationIfLi1EffLNS1I_9ScaleType4KindE0ELNS_15FloatRoundStyleE2EfEENS1_15EpilogueDefaultEEEEEvvEEEEvNT_6ParamsE:
        .type           _ZN7cutlass13device_kernelINS_4gemm6kernel13GemmUniversalIN4cute5tupleIJiiiiEEENS1_10collective13CollectiveMmaINS1_34MainloopSm90TmaGmmaWarpSpecializedILi7ENS5_IJNS4_1CILi2EEESB_NSA_ILi1EEEEEENS1_32KernelTmaWarpSpecializedPingpongEEENS5_IJNSA_ILi64EEESG_SG_EEEfNS5_IJlSC_lEEEfSI_NS4_8TiledMMAINS4_8MMA_AtomIJNS4_4SM904GMMA29MMA_64x64x8_F32TF32TF32_SS_TNILNSM_7ScaleInE1ELSO_1EEEEEENS4_6LayoutINS5_IJSC_SC_SC_EEENS5_IJNSA_ILi0EEEST_ST_EEEEENS5_IJNS4_10UnderscoreESW_SW_EEEEENS4_23SM90_TMA_LOAD_MULTICASTENS4_14ComposedLayoutINS4_7SwizzleILi3ELi4ELi3EEENS4_18smem_ptr_flag_bitsILi32EEENSR_INS5_IJNSA_ILi8EEENSA_ILi32EEEEEENS5_IJS16_SC_EEEEEEEvNS4_8identityESZ_S1A_vS1B_EENS_8epilogue10collective6detail29Sm90TmaWarpSpecializedAdapterINS1E_15DefaultEpilogueIfSI_SI_NS1D_6thread17LinearCombinationIfLi1EffLNS1I_9ScaleType4KindE0ELNS_15FloatRoundStyleE2EfEENS1_15EpilogueDefaultEEEEEvvEEEEvNT_6ParamsE,@function
        .size           _ZN7cutlass13device_kernelINS_4gemm6kernel13GemmUniversalIN4cute5tupleIJiiiiEEENS1_10collective13CollectiveMmaINS1_34MainloopSm90TmaGmmaWarpSpecializedILi7ENS5_IJNS4_1CILi2EEESB_NSA_ILi1EEEEEENS1_32KernelTmaWarpSpecializedPingpongEEENS5_IJNSA_ILi64EEESG_SG_EEEfNS5_IJlSC_lEEEfSI_NS4_8TiledMMAINS4_8MMA_AtomIJNS4_4SM904GMMA29MMA_64x64x8_F32TF32TF32_SS_TNILNSM_7ScaleInE1ELSO_1EEEEEENS4_6LayoutINS5_IJSC_SC_SC_EEENS5_IJNSA_ILi0EEEST_ST_EEEEENS5_IJNS4_10UnderscoreESW_SW_EEEEENS4_23SM90_TMA_LOAD_MULTICASTENS4_14ComposedLayoutINS4_7SwizzleILi3ELi4ELi3EEENS4_18smem_ptr_flag_bitsILi32EEENSR_INS5_IJNSA_ILi8EEENSA_ILi32EEEEEENS5_IJS16_SC_EEEEEEEvNS4_8identityESZ_S1A_vS1B_EENS_8epilogue10collective6detail29Sm90TmaWarpSpecializedAdapterINS1E_15DefaultEpilogueIfSI_SI_NS1D_6thread17LinearCombinationIfLi1EffLNS1I_9ScaleType4KindE0ELNS_15FloatRoundStyleE2EfEENS1_15EpilogueDefaultEEEEEvvEEEEvNT_6ParamsE,(.L_x_145 - _ZN7cutlass13device_kernelINS_4gemm6kernel13GemmUniversalIN4cute5tupleIJiiiiEEENS1_10collective13CollectiveMmaINS1_34MainloopSm90TmaGmmaWarpSpecializedILi7ENS5_IJNS4_1CILi2EEESB_NSA_ILi1EEEEEENS1_32KernelTmaWarpSpecializedPingpongEEENS5_IJNSA_ILi64EEESG_SG_EEEfNS5_IJlSC_lEEEfSI_NS4_8TiledMMAINS4_8MMA_AtomIJNS4_4SM904GMMA29MMA_64x64x8_F32TF32TF32_SS_TNILNSM_7ScaleInE1ELSO_1EEEEEENS4_6LayoutINS5_IJSC_SC_SC_EEENS5_IJNSA_ILi0EEEST_ST_EEEEENS5_IJNS4_10UnderscoreESW_SW_EEEEENS4_23SM90_TMA_LOAD_MULTICASTENS4_14ComposedLayoutINS4_7SwizzleILi3ELi4ELi3EEENS4_18smem_ptr_flag_bitsILi32EEENSR_INS5_IJNSA_ILi8EEENSA_ILi32EEEEEENS5_IJS16_SC_EEEEEEEvNS4_8identityESZ_S1A_vS1B_EENS_8epilogue10collective6detail29Sm90TmaWarpSpecializedAdapterINS1E_15DefaultEpilogueIfSI_SI_NS1D_6thread17LinearCombinationIfLi1EffLNS1I_9ScaleType4KindE0ELNS_15FloatRoundStyleE2EfEENS1_15EpilogueDefaultEEEEEvvEEEEvNT_6ParamsE)
        .other          _ZN7cutlass13device_kernelINS_4gemm6kernel13GemmUniversalIN4cute5tupleIJiiiiEEENS1_10collective13CollectiveMmaINS1_34MainloopSm90TmaGmmaWarpSpecializedILi7ENS5_IJNS4_1CILi2EEESB_NSA_ILi1EEEEEENS1_32KernelTmaWarpSpecializedPingpongEEENS5_IJNSA_ILi64EEESG_SG_EEEfNS5_IJlSC_lEEEfSI_NS4_8TiledMMAINS4_8MMA_AtomIJNS4_4SM904GMMA29MMA_64x64x8_F32TF32TF32_SS_TNILNSM_7ScaleInE1ELSO_1EEEEEENS4_6LayoutINS5_IJSC_SC_SC_EEENS5_IJNSA_ILi0EEEST_ST_EEEEENS5_IJNS4_10UnderscoreESW_SW_EEEEENS4_23SM90_TMA_LOAD_MULTICASTENS4_14ComposedLayoutINS4_7SwizzleILi3ELi4ELi3EEENS4_18smem_ptr_flag_bitsILi32EEENSR_INS5_IJNSA_ILi8EEENSA_ILi32EEEEEENS5_IJS16_SC_EEEEEEEvNS4_8identityESZ_S1A_vS1B_EENS_8epilogue10collective6detail29Sm90TmaWarpSpecializedAdapterINS1E_15DefaultEpilogueIfSI_SI_NS1D_6thread17LinearCombinationIfLi1EffLNS1I_9ScaleType4KindE0ELNS_15FloatRoundStyleE2EfEENS1_15EpilogueDefaultEEEEEvvEEEEvNT_6ParamsE,@"STO_CUDA_ENTRY STV_DEFAULT"
_ZN7cutlass13device_kernelINS_4gemm6kernel13GemmUniversalIN4cute5tupleIJiiiiEEENS1_10collective13CollectiveMmaINS1_34MainloopSm90TmaGmmaWarpSpecializedILi7ENS5_IJNS4_1CILi2EEESB_NSA_ILi1EEEEEENS1_32KernelTmaWarpSpecializedPingpongEEENS5_IJNSA_ILi64EEESG_SG_EEEfNS5_IJlSC_lEEEfSI_NS4_8TiledMMAINS4_8MMA_AtomIJNS4_4SM904GMMA29MMA_64x64x8_F32TF32TF32_SS_TNILNSM_7ScaleInE1ELSO_1EEEEEENS4_6LayoutINS5_IJSC_SC_SC_EEENS5_IJNSA_ILi0EEEST_ST_EEEEENS5_IJNS4_10UnderscoreESW_SW_EEEEENS4_23SM90_TMA_LOAD_MULTICASTENS4_14ComposedLayoutINS4_7SwizzleILi3ELi4ELi3EEENS4_18smem_ptr_flag_bitsILi32EEENSR_INS5_IJNSA_ILi8EEENSA_ILi32EEEEEENS5_IJS16_SC_EEEEEEEvNS4_8identityESZ_S1A_vS1B_EENS_8epilogue10collective6detail29Sm90TmaWarpSpecializedAdapterINS1E_15DefaultEpilogueIfSI_SI_NS1D_6thread17LinearCombinationIfLi1EffLNS1I_9ScaleType4KindE0ELNS_15FloatRoundStyleE2EfEENS1_15EpilogueDefaultEEEEEvvEEEEvNT_6ParamsE:
[----:B------:R-:W0:Y:S02]  /*0000*/  LDC R1, c[0x0][0x28] ;  /* 0x00000a00ff017b82 */ /* 0x000e240000000800 */
[----:B0-----:R-:W-:Y:S01]  /*0010*/  VIADD R1, R1, 0xfffffff8 ;  /* 0xfffffff801017836 */ /* 0x001fe20000000000 */
[----:B------:R-:W0:Y:S01]  /*0020*/  S2R R4, SR_TID.X ;  /* 0x0000000000047919 */ /* 0x000e220000002100 */
[----:B------:R-:W-:Y:S01]  /*0030*/  ELECT P0, URZ, PT ;  /* 0x00000000003f782f */ /* 0x000fe20003800000 */
[----:B------:R-:W-:Y:S01]  /*0040*/  BSSY B0, `(.L_x_0) ;  /* 0x000000f000007945 */ /* 0x000fe20003800000 */
[--C-:B0-----:R-:W-:Y:S02]  /*0050*/  SHF.R.U32.HI R0, RZ, 0x5, R4.reuse ;  /* 0x00000005ff007819 */ /* 0x101fe40000011604 */
[----:B------:R-:W-:-:S03]  /*0060*/  SHF.R.U32.HI R7, RZ, 0x7, R4 ;  /* 0x00000007ff077819 */ /* 0x000fc60000011604 */
[----:B------:R-:W0:Y:S04]  /*0070*/  SHFL.IDX PT, R2, R0, RZ, 0x1f ;  /* 0x00001fff00027589 */ /* 0x000e2800000e0000 */
[----:B------:R1:W2:Y:S01]  /*0080*/  SHFL.IDX PT, R10, R7, RZ, 0x1f ;  /* 0x00001fff070a7589 */ /* 0x0002a200000e0000 */
[----:B0-----:R-:W-:-:S13]  /*0090*/  ISETP.NE.OR P0, PT, R2, RZ, !P0 ;  /* 0x000000ff0200720c */ /* 0x001fda0004705670 */
[----:B-12---:R-:W-:Y:S05]  /*00a0*/  @P0 BRA `(.L_x_1) ;  /* 0x0000000000200947 */ /* 0x006fea0003800000 */
[----:B------:R-:W-:Y:S02]  /*00b0*/  ULDC.64 UR4, c[0x0][0x198] ;  /* 0x0000660000047ab9 */ /* 0x000fe40000000a00 */
[----:B------:R-:W-:Y:S02]  /*00c0*/  UIADD3 UR6, UP0, UR4, 0xf0, URZ ;  /* 0x000000f004067890 */ /* 0x000fe4000ff1e03f */
[----:B------:R-:W-:Y:S02]  /*00d0*/  UIADD3 UR4, UP1, UR4, 0x1f0, URZ ;  /* 0x000001f004047890 */ /* 0x000fe4000ff3e03f */
[----:B------:R-:W-:Y:S02]  /*00e0*/  UIADD3.X UR7, URZ, UR5, URZ, UP0, !UPT ;  /* 0x000000053f077290 */ /* 0x000fe400087fe43f */
[----:B------:R-:W-:-:S07]  /*00f0*/  UIADD3.X UR5, URZ, UR5, URZ, UP1, !UPT ;  /* 0x000000053f057290 */ /* 0x000fce0008ffe43f */
[----:B------:R0:W-:Y:S02]  /*0100*/  UTMACCTL.PF [UR6] ;  /* 0x00000000060079b9 */ /* 0x0001e40008040000 */
[----:B------:R0:W-:Y:S02]  /*0110*/  UTMACCTL.PF [UR4] ;  /* 0x00000000040079b9 */ /* 0x0001e40008040000 */
[----:B0-----:R-:W-:Y:S01]  /*0120*/  NOP ;  /* 0x0000000000007918 */ /* 0x001fe20000000000 */
.L_x_1:
[----:B------:R-:W-:Y:S05]  /*0130*/  BSYNC B0 ;  /* 0x0000000000007941 */ /* 0x000fea0003800000 */
.L_x_0:
[----:B------:R-:W0:Y:S02]  /*0140*/  SHFL.IDX PT, R9, R0, RZ, 0x1f ;  /* 0x00001fff00097589 */ /* 0x000e2400000e0000 */
[----:B0-----:R-:W-:-:S13]  /*0150*/  ISETP.NE.AND P0, PT, R9, RZ, PT ;  /* 0x000000ff0900720c */ /* 0x001fda0003f05270 */
[----:B------:R-:W-:Y:S05]  /*0160*/  @P0 BRA `(.L_x_2) ;  /* 0x0000000000700947 */ /* 0x000fea0003800000 */
[----:B------:R-:W0:Y:S01]  /*0170*/  S2UR UR8, SR_CgaCtaId ;  /* 0x00000000000879c3 */ /* 0x000e220000008800 */
[----:B------:R-:W-:Y:S01]  /*0180*/  UMOV UR4, 0x400 ;  /* 0x0000040000047882 */ /* 0x000fe20000000000 */
[----:B------:R-:W-:Y:S01]  /*0190*/  UMOV UR5, 0x1 ;  /* 0x0000000100057882 */ /* 0x000fe20000000000 */
[----:B------:R-:W-:Y:S01]  /*01a0*/  UMOV UR6, 0x3 ;  /* 0x0000000300067882 */ /* 0x000fe20000000000 */
[----:B------:R-:W-:Y:S01]  /*01b0*/  ELECT P0, URZ, PT ;  /* 0x00000000003f782f */ /* 0x000fe20003800000 */
[----:B------:R-:W-:-:S04]  /*01c0*/  UIADD3 UR6, -UR6, 0x100000, URZ ;  /* 0x0010000006067890 */ /* 0x000fc8000fffe13f */
[----:B------:R-:W-:Y:S02]  /*01d0*/  USHF.L.U32 UR7, UR6, 0xb, URZ ;  /* 0x0000000b06077899 */ /* 0x000fe4000800063f */
[----:B------:R-:W-:Y:S02]  /*01e0*/  USHF.L.U32 UR6, UR6, 0x1, URZ ;  /* 0x0000000106067899 */ /* 0x000fe4000800063f */
[----:B0-----:R-:W-:Y:S02]  /*01f0*/  ULEA UR8, UR8, UR4, 0x18 ;  /* 0x0000000408087291 */ /* 0x001fe4000f8ec03f */
[----:B------:R-:W-:-:S04]  /*0200*/  UIADD3 UR4, -UR5, 0x100000, URZ ;  /* 0x0010000005047890 */ /* 0x000fc8000fffe13f */
[----:B------:R-:W-:Y:S02]  /*0210*/  USHF.L.U32 UR5, UR4, 0xb, URZ ;  /* 0x0000000b04057899 */ /* 0x000fe4000800063f */
[----:B------:R-:W-:Y:S01]  /*0220*/  USHF.L.U32 UR4, UR4, 0x1, URZ ;  /* 0x0000000104047899 */ /* 0x000fe2000800063f */
[----:B------:R-:W0:Y:S11]  /*0230*/  FENCE.VIEW.ASYNC.S ;  /* 0x00000000000073c6 */ /* 0x000e360000000000 */
[----:B0-----:R0:W1:Y:S01]  /*0240*/  SYNCS.EXCH.64 URZ, [UR8], UR4 ;  /* 0x00000004083f75b2 */ /* 0x0010620008000100 */
[----:B------:R0:W2:Y:S01]  /*0250*/  SYNCS.EXCH.64 URZ, [UR8+0x38], UR6 ;  /* 0x00003806083f75b2 */ /* 0x0000a20008000100 */
[----:B------:R0:W3:Y:S01]  /*0260*/  SYNCS.EXCH.64 URZ, [UR8+0x8], UR4 ;  /* 0x00000804083f75b2 */ /* 0x0000e20008000100 */
[----:B------:R0:W4:Y:S01]  /*0270*/  SYNCS.EXCH.64 URZ, [UR8+0x40], UR6 ;  /* 0x00004006083f75b2 */ /* 0x0001220008000100 */
[----:B------:R0:W0:Y:S01]  /*0280*/  SYNCS.EXCH.64 URZ, [UR8+0x10], UR4 ;  /* 0x00001004083f75b2 */ /* 0x0000220008000100 */
        /* <DEDUP_REMOVED lines=9> */
[----:B------:R-:W-:Y:S01]  /*0320*/  NOP ;  /* 0x0000000000007918 */ /* 0x000fe20000000000 */
.L_x_2:
[----:B------:R-:W5:Y:S01]  /*0330*/  SHFL.IDX PT, R12, R0, RZ, 0x1f ;  /* 0x00001fff000c7589 */ /* 0x000f6200000e0000 */
[----:B------:R-:W1:Y:S01]  /*0340*/  S2UR UR12, SR_CTAID.X ;  /* 0x00000000000c79c3 */ /* 0x000e620000002500 */
[----:B------:R-:W-:Y:S02]  /*0350*/  SHF.R.S32.HI R3, RZ, 0x1f, R4 ;  /* 0x0000001fff037819 */ /* 0x000fe40000011404 */
[----:B------:R-:W-:Y:S01]  /*0360*/  ELECT P0, URZ, PT ;  /* 0x00000000003f782f */ /* 0x000fe20003800000 */
[----:B------:R-:W2:Y:S01]  /*0370*/  SHFL.IDX PT, R11, R0, RZ, 0x1f ;  /* 0x00001fff000b7589 */ /* 0x000ea200000e0000 */
[----:B0-----:R-:W-:Y:S01]  /*0380*/  ULDC UR4, c[0x0][0x150] ;  /* 0x0000540000047ab9 */ /* 0x001fe20000000800 */
[----:B------:R-:W-:Y:S02]  /*0390*/  LEA.HI R3, R3, R4, RZ, 0x7 ;  /* 0x0000000403037211 */ /* 0x000fe400078f38ff */
[----:B------:R-:W-:Y:S01]  /*03a0*/  ELECT P1, URZ, PT ;  /* 0x00000000003f782f */ /* 0x000fe20003820000 */
[----:B------:R-:W0:Y:S01]  /*03b0*/  S2R R6, SR_CTAID.Y ;  /* 0x0000000000067919 */ /* 0x000e220000002600 */
[----:B------:R-:W3:Y:S01]  /*03c0*/  LDC R14, c[0x0][0x144] ;  /* 0x00005100ff0e7b82 */ /* 0x000ee20000000800 */
[----:B------:R-:W-:Y:S01]  /*03d0*/  LOP3.LUT R3, R3, 0xffffff80, RZ, 0xc0, !PT ;  /* 0xffffff8003037812 */ /* 0x000fe200078ec0ff */
[----:B------:R-:W-:Y:S01]  /*03e0*/  UMOV UR11, 0x80 ;  /* 0x00000080000b7882 */ /* 0x000fe20000000000 */
[----:B------:R-:W4:Y:S01]  /*03f0*/  SHFL.IDX PT, R16, R7, RZ, 0x1f ;  /* 0x00001fff07107589 */ /* 0x000f2200000e0000 */
[----:B------:R-:W-:Y:S01]  /*0400*/  NOP ;  /* 0x0000000000007918 */ /* 0x000fe20000000000 */
[----:B------:R-:W-:Y:S01]  /*0410*/  NOP ;  /* 0x0000000000007918 */ /* 0x000fe20000000000 */
[----:B------:R-:W-:Y:S01]  /*0420*/  IMAD.IADD R5, R4, 0x1, -R3 ;  /* 0x0000000104057824 */ /* 0x000fe200078e0a03 */
[C---:B------:R-:W-:Y:S01]  /*0430*/  ISETP.NE.AND P4, PT, R10.reuse, RZ, PT ;  /* 0x000000ff0a00720c */ /* 0x040fe20003f85270 */
[----:B------:R-:W4:Y:S01]  /*0440*/  LDC R15, c[0x0][0x140] ;  /* 0x00005000ff0f7b82 */ /* 0x000f220000000800 */
[----:B------:R-:W-:-:S02]  /*0450*/  VIADD R36, R10, 0xffffffff ;  /* 0xffffffff0a247836 */ /* 0x000fc40000000000 */
[----:B------:R-:W-:Y:S01]  /*0460*/  SHF.R.S32.HI R8, RZ, 0x1f, R5 ;  /* 0x0000001fff087819 */ /* 0x000fe20000011405 */
[----:B------:R-:W-:Y:S02]  /*0470*/  IMAD.MOV.U32 R57, RZ, RZ, 0x1 ;  /* 0x00000001ff397424 */ /* 0x000fe400078e00ff */
[----:B------:R-:W-:Y:S02]  /*0480*/  ISETP.GE.U32.AND P6, PT, R36, 0x2, PT ;  /* 0x000000022400780c */ /* 0x000fe40003fc6070 */
[----:B-----5:R-:W-:Y:S01]  /*0490*/  ISETP.NE.OR P0, PT, R12, RZ, !P0 ;  /* 0x000000ff0c00720c */ /* 0x020fe20004705670 */
[----:B------:R-:W5:Y:S01]  /*04a0*/  LDC R25, c[0x0][0x148] ;  /* 0x00005200ff197b82 */ /* 0x000f620000000800 */
[----:B-1----:R-:W-:Y:S02]  /*04b0*/  I2FP.F32.U32 R12, UR12 ;  /* 0x0000000c000c7c45 */ /* 0x002fe40008201000 */
[----:B------:R-:W-:Y:S02]  /*04c0*/  LEA.HI R3, R8, R5, RZ, 0x3 ;  /* 0x0000000508037211 */ /* 0x000fe400078f18ff */
[----:B--2---:R-:W-:Y:S01]  /*04d0*/  ISETP.NE.OR P1, PT, R11, RZ, !P1 ;  /* 0x000000ff0b00720c */ /* 0x004fe20004f25670 */
[----:B------:R-:W-:Y:S01]  /*04e0*/  FMUL R13, R12, UR4 ;  /* 0x000000040c0d7c20 */ /* 0x000fe20008400000 */
[--C-:B------:R-:W-:Y:S01]  /*04f0*/  SHF.R.S32.HI R0, RZ, 0x3, R3.reuse ;  /* 0x00000003ff007819 */ /* 0x100fe20000011403 */
[----:B------:R-:W-:Y:S01]  /*0500*/  ULDC UR4, c[0x0][0x154] ;  /* 0x0000550000047ab9 */ /* 0x000fe20000000800 */
[----:B------:R-:W-:-:S02]  /*0510*/  SHF.R.S32.HI R3, RZ, 0x1f, R3 ;  /* 0x0000001fff037819 */ /* 0x000fc40000011403 */
[----:B------:R-:W-:Y:S01]  /*0520*/  SHF.R.S32.HI R12, RZ, 0x1f, R9 ;  /* 0x0000001fff0c7819 */ /* 0x000fe20000011409 */
[----:B------:R-:W1:Y:S01]  /*0530*/  F2I.U32.TRUNC.NTZ R13, R13 ;  /* 0x0000000d000d7305 */ /* 0x000e62000020f000 */
[----:B------:R-:W-:Y:S01]  /*0540*/  LEA.HI R11, R3, R0, RZ, 0x2 ;  /* 0x00000000030b7211 */ /* 0x000fe200078f10ff */
[----:B------:R-:W-:Y:S01]  /*0550*/  VOTEU.ALL UP1, P0 ;  /* 0x00000000003f7886 */ /* 0x000fe20000020000 */
[----:B------:R-:W-:Y:S01]  /*0560*/  LEA.HI R12, R12, R9, RZ, 0x2 ;  /* 0x000000090c0c7211 */ /* 0x000fe200078f10ff */
[----:B------:R-:W-:Y:S01]  /*0570*/  VOTEU.ALL UP0, P0 ;  /* 0x00000000003f7886 */ /* 0x000fe20000000000 */
[----:B------:R-:W-:Y:S01]  /*0580*/  SHF.R.S32.HI R3, RZ, 0x1f, R2 ;  /* 0x0000001fff037819 */ /* 0x000fe20000011402 */
[----:B------:R-:W-:Y:S01]  /*0590*/  VOTEU.ALL UP2, P1 ;  /* 0x00000000003f7886 */ /* 0x000fe20000840000 */
[----:B------:R-:W-:Y:S01]  /*05a0*/  LOP3.LUT R11, R11, 0xfffffffc, RZ, 0xc0, !PT ;  /* 0xfffffffc0b0b7812 */ /* 0x000fe200078ec0ff */
[----:B------:R-:W2:Y:S01]  /*05b0*/  @!UP1 S2UR UR7, SR_CgaCtaId ;  /* 0x00000000000799c3 */ /* 0x000ea20000008800 */
[----:B------:R-:W-:Y:S01]  /*05c0*/  LOP3.LUT R12, R12, 0x3ffffffc, RZ, 0xc0, !PT ;  /* 0x3ffffffc0c0c7812 */ /* 0x000fe200078ec0ff */
[----:B------:R-:W-:Y:S01]  /*05d0*/  @!UP1 UMOV UR6, 0x400 ;  /* 0x0000040000069882 */ /* 0x000fe20000000000 */
[----:B------:R-:W-:Y:S01]  /*05e0*/  LEA.HI R3, R3, R2, RZ, 0x2 ;  /* 0x0000000203037211 */ /* 0x000fe200078f10ff */
[----:B------:R-:W-:Y:S01]  /*05f0*/  IMAD.IADD R11, R0, 0x1, -R11 ;  /* 0x00000001000b7824 */ /* 0x000fe200078e0a0b */
[----:B------:R-:W-:Y:S01]  /*0600*/  @!UP2 UMOV UR9, 0x400 ;  /* 0x000004000009a882 */ /* 0x000fe20000000000 */
[----:B------:R-:W-:Y:S01]  /*0610*/  IMAD.IADD R12, R9, 0x1, -R12 ;  /* 0x00000001090c7824 */ /* 0x000fe200078e0a0c */
[----:B------:R-:W-:Y:S01]  /*0620*/  LOP3.LUT R3, R3, 0xfffffffc, RZ, 0xc0, !PT ;  /* 0xfffffffc03037812 */ /* 0x000fe200078ec0ff */
[----:B------:R-:W5:Y:S01]  /*0630*/  @!UP2 S2UR UR10, SR_CgaCtaId ;  /* 0x00000000000aa9c3 */ /* 0x000f620000008800 */
[----:B-1----:R-:W-:Y:S01]  /*0640*/  IMAD.MOV R13, RZ, RZ, -R13 ;  /* 0x000000ffff0d7224 */ /* 0x002fe200078e0a0d */
[----:B------:R-:W-:Y:S01]  /*0650*/  VOTEU.ALL UP3, P1 ;  /* 0x00000000003f7886 */ /* 0x000fe20000860000 */
[----:B------:R-:W-:Y:S01]  /*0660*/  IMAD R11, R12, 0x4, R11 ;  /* 0x000000040c0b7824 */ /* 0x000fe200078e020b */
[----:B------:R-:W-:Y:S01]  /*0670*/  VOTEU.ALL UP4, P1 ;  /* 0x00000000003f7886 */ /* 0x000fe20000880000 */
[----:B------:R-:W-:Y:S01]  /*0680*/  IMAD.IADD R9, R2, 0x1, -R3 ;  /* 0x0000000102097824 */ /* 0x000fe200078e0a03 */
[----:B0-----:R-:W-:Y:S01]  /*0690*/  I2FP.F32.U32 R2, R6 ;  /* 0x0000000600027245 */ /* 0x001fe20000201000 */
[----:B---3--:R-:W-:Y:S01]  /*06a0*/  IMAD R21, R14, R13, UR12 ;  /* 0x0000000c0e157e24 */ /* 0x008fe2000f8e020d */
[C---:B------:R-:W-:Y:S01]  /*06b0*/  LEA.HI R0, R11.reuse, R11, RZ, 0x1 ;  /* 0x0000000b0b007211 */ /* 0x040fe200078f08ff */
[C---:B------:R-:W-:Y:S01]  /*06c0*/  IMAD.SHL.U32 R56, R11.reuse, 0x4, RZ ;  /* 0x000000040b387824 */ /* 0x040fe200078e00ff */
[----:B------:R-:W-:Y:S01]  /*06d0*/  VOTEU.ALL UP5, P1 ;  /* 0x00000000003f7886 */ /* 0x000fe200008a0000 */
[----:B------:R-:W-:Y:S01]  /*06e0*/  FMUL R2, R2, UR4 ;  /* 0x0000000402027c20 */ /* 0x000fe20008400000 */
[----:B------:R-:W-:Y:S01]  /*06f0*/  LOP3.LUT R0, R0, 0xfffffffe, RZ, 0xc0, !PT ;  /* 0xfffffffe00007812 */ /* 0x000fe200078ec0ff */
[----:B------:R-:W-:Y:S01]  /*0700*/  UMOV UR4, 0x20 ;  /* 0x0000002000047882 */ /* 0x000fe20000000000 */
[----:B------:R-:W-:Y:S01]  /*0710*/  LOP3.LUT R56, R11, 0xc, R56, 0x78, !PT ;  /* 0x0000000c0b387812 */ /* 0x000fe200078e7838 */
[----:B------:R-:W-:-:S04]  /*0720*/  @!UP1 UIADD3 UR4, -UR4, 0x100000, URZ ;  /* 0x0010000004049890 */ /* 0x000fc8000fffe13f */
[----:B------:R-:W-:Y:S02]  /*0730*/  @!UP1 USHF.L.U32 UR5, UR4, 0xb, URZ ;  /* 0x0000000b04059899 */ /* 0x000fe4000800063f */
[----:B------:R-:W-:Y:S01]  /*0740*/  @!UP1 USHF.L.U32 UR4, UR4, 0x1, URZ ;  /* 0x0000000104049899 */ /* 0x000fe2000800063f */
[----:B----4-:R-:W-:Y:S01]  /*0750*/  ISETP.EQ.U32.AND P2, PT, R15, 0x1, PT ;  /* 0x000000010f00780c */ /* 0x010fe20003f42070 */
[----:B------:R-:W-:Y:S01]  /*0760*/  IMAD.IADD R0, R11, 0x1, -R0 ;  /* 0x000000010b007824 */ /* 0x000fe200078e0a00 */
[----:B------:R-:W0:Y:S01]  /*0770*/  F2I.U32.TRUNC.NTZ R2, R2 ;  /* 0x0000000200027305 */ /* 0x000e22000020f000 */
[----:B--2---:R-:W-:Y:S01]  /*0780*/  @!UP1 ULEA UR8, UR7, UR6, 0x18 ;  /* 0x0000000607089291 */ /* 0x004fe2000f8ec03f */
[----:B------:R-:W-:Y:S01]  /*0790*/  R2UR UR43, R16 ;  /* 0x00000000102b72ca */ /* 0x000fe200000e0000 */
[----:B------:R-:W-:-:S04]  /*07a0*/  @!UP2 UIADD3 UR6, -UR11, 0x100000, URZ ;  /* 0x001000000b06a890 */ /* 0x000fc8000fffe13f */
[----:B------:R-:W-:Y:S02]  /*07b0*/  @!UP2 USHF.L.U32 UR7, UR6, 0xb, URZ ;  /* 0x0000000b0607a899 */ /* 0x000fe4000800063f */
[----:B------:R-:W-:Y:S01]  /*07c0*/  @!UP2 USHF.L.U32 UR6, UR6, 0x1, URZ ;  /* 0x000000010606a899 */ /* 0x000fe2000800063f */
[----:B------:R-:W-:Y:S01]  /*07d0*/  ISETP.NE.AND P3, PT, R0, R21, PT ;  /* 0x000000150000720c */ /* 0x000fe20003f65270 */
[----:B------:R-:W-:Y:S01]  /*07e0*/  VOTEU.ALL UP1, P0 ;  /* 0x00000000003f7886 */ /* 0x000fe20000020000 */
[----:B-----5:R-:W-:Y:S01]  /*07f0*/  @!UP2 ULEA UR9, UR10, UR9, 0x18 ;  /* 0x000000090a09a291 */ /* 0x020fe2000f8ec03f */
[----:B------:R-:W-:Y:S01]  /*0800*/  LOP3.LUT P0, RZ, R5, 0x7, RZ, 0xc0, !PT ;  /* 0x0000000705ff7812 */ /* 0x000fe2000780c0ff */
[----:B------:R-:W-:Y:S01]  /*0810*/  VOTEU.ALL UP2, P1 ;  /* 0x00000000003f7886 */ /* 0x000fe20000840000 */
[----:B------:R-:W-:Y:S02]  /*0820*/  ISETP.NE.AND P1, PT, R9, 0x3, PT ;  /* 0x000000030900780c */ /* 0x000fe40003f25270 */
[----:B------:R-:W-:-:S02]  /*0830*/  ISETP.LT.U32.AND P0, PT, R56, 0x4, !P0 ;  /* 0x000000043800780c */ /* 0x000fc40004701070 */
[----:B------:R-:W-:Y:S01]  /*0840*/  ISETP.EQ.OR P1, PT, R9, RZ, !P1 ;  /* 0x000000ff0900720c */ /* 0x000fe20004f22670 */
[----:B------:R-:W1:Y:S02]  /*0850*/  FENCE.VIEW.ASYNC.S ;  /* 0x00000000000073c6 */ /* 0x000e640000000000 */
[----:B-1----:R1:W2:Y:S01]  /*0860*/  @!UP0 SYNCS.EXCH.64 URZ, [UR8+0xa0], UR4 ;  /* 0x0000a004083f85b2 */ /* 0x0022a20008000100 */
[----:B0-----:R-:W-:Y:S01]  /*0870*/  IMAD.MOV R20, RZ, RZ, -R2 ;  /* 0x000000ffff147224 */ /* 0x001fe200078e0a02 */
[----:B------:R-:W-:-:S03]  /*0880*/  @P3 LEA.HI R0, R56, R56, RZ, 0x1 ;  /* 0x0000003838003211 */ /* 0x000fc600078f08ff */
[----:B------:R-:W-:Y:S01]  /*0890*/  IMAD R3, R25, R20, R6 ;  /* 0x0000001419037224 */ /* 0x000fe200078e0206 */
[----:B------:R-:W-:Y:S02]  /*08a0*/  ISETP.EQ.AND P1, PT, R10, RZ, P1 ;  /* 0x000000ff0a00720c */ /* 0x000fe40000f22270 */
[----:B------:R-:W-:Y:S02]  /*08b0*/  @P3 SHF.R.S32.HI R0, RZ, 0x1, R0 ;  /* 0x00000001ff003819 */ /* 0x000fe40000011400 */
[----:B------:R-:W-:Y:S02]  /*08c0*/  SEL R23, RZ, 0x1, !P1 ;  /* 0x00000001ff177807 */ /* 0x000fe40004800000 */
[----:B------:R-:W-:Y:S02]  /*08d0*/  @P3 ISETP.NE.AND P5, PT, R0, R3, PT ;  /* 0x000000030000320c */ /* 0x000fe40003fa5270 */
[----:B------:R-:W-:Y:S01]  /*08e0*/  SEL R0, RZ, 0x1, !P0 ;  /* 0x00000001ff007807 */ /* 0x000fe20004000000 */
[----:B------:R1:W0:Y:S01]  /*08f0*/  @!UP1 SYNCS.EXCH.64 URZ, [UR8+0xa8], UR4 ;  /* 0x0000a804083f95b2 */ /* 0x0002220008000100 */
[----:B------:R-:W-:Y:S01]  /*0900*/  NOP ;  /* 0x0000000000007918 */ /* 0x000fe20000000000 */
[----:B------:R-:W-:-:S02]  /*0910*/  @P3 SEL R57, RZ, 0x1, P5 ;  /* 0x00000001ff393807 */ /* 0x000fc40002800000 */
[----:B------:R-:W-:Y:S02]  /*0920*/  SEL R23, R23, 0x2, P6 ;  /* 0x0000000217177807 */ /* 0x000fe40003000000 */
[----:B------:R-:W-:Y:S01]  /*0930*/  LOP3.LUT R57, R57, R0, RZ, 0xc0, !PT ;  /* 0x0000000039397212 */ /* 0x000fe200078ec0ff */
[----:B------:R1:W3:Y:S01]  /*0940*/  @!UP2 SYNCS.EXCH.64 URZ, [UR9+0x80], UR6 ;  /* 0x00008006093fa5b2 */ /* 0x0002e20008000100 */
[----:B------:R1:W4:Y:S01]  /*0950*/  @!UP3 SYNCS.EXCH.64 URZ, [UR9+0x88], UR6 ;  /* 0x00008806093fb5b2 */ /* 0x0003220008000100 */
[----:B------:R1:W0:Y:S01]  /*0960*/  @!UP4 SYNCS.EXCH.64 URZ, [UR9+0x90], UR6 ;  /* 0x00009006093fc5b2 */ /* 0x0002220008000100 */
[----:B------:R1:W0:Y:S01]  /*0970*/  @!UP5 SYNCS.EXCH.64 URZ, [UR9+0x98], UR6 ;  /* 0x00009806093fd5b2 */ /* 0x0002220008000100 */
[----:B------:R-:W-:Y:S01]  /*0980*/  NOP ;  /* 0x0000000000007918 */ /* 0x000fe20000000000 */
[----:B-12---:R-:W-:Y:S05]  /*0990*/  @!P2 BRA `(.L_x_3) ;  /* 0x000000000008a947 */ /* 0x006fea0003800000 */
[----:B0--34-:R-:W-:Y:S01]  /*09a0*/  UCGABAR_ARV ;  /* 0x00000000000079c7 */ /* 0x019fe20008000000 */
[----:B------:R-:W-:Y:S05]  /*09b0*/  BRA `(.L_x_4) ;  /* 0x0000000000047947 */ /* 0x000fea0003800000 */
.L_x_3:
[----:B0--34-:R-:W-:Y:S01]  /*09c0*/  NOP ;  /* 0x0000000000007918 */ /* 0x019fe20000000000 */
.L_x_4:
[----:B------:R-:W-:Y:S01]  /*09d0*/  ULDC.64 UR4, c[0x0][0x598] ;  /* 0x0001660000047ab9 */ /* 0x000fe20000000a00 */
[----:B------:R-:W-:Y:S01]  /*09e0*/  ULDC.64 UR36, c[0x0][0x208] ;  /* 0x0000820000247ab9 */ /* 0x000fe20000000a00 */
[----:B------:R-:W-:-:S04]  /*09f0*/  ISETP.NE.U32.AND P0, PT, RZ, UR4, PT ;  /* 0x00000004ff007c0c */ /* 0x000fc8000bf05070 */
[----:B------:R-:W-:-:S13]  /*0a00*/  ISETP.NE.AND.EX P0, PT, RZ, UR5, PT, P0 ;  /* 0x00000005ff007c0c */ /* 0x000fda000bf05300 */
[----:B------:R-:W-:Y:S05]  /*0a10*/  @!P0 BRA `(.L_x_5) ;  /* 0x00000000001c8947 */ /* 0x000fea0003800000 */
[----:B------:R-:W0:Y:S02]  /*0a20*/  LDC.64 R2, c[0x0][0x598] ;  /* 0x00016600ff027b82 */ /* 0x000e240000000a00 */
[----:B0-----:R-:W2:Y:S02]  /*0a30*/  LDG.E.64 R2, desc[UR36][R2.64] ;  /* 0x0000002402027981 */ /* 0x001ea4000c1e1b00 */
[----:B--2---:R-:W-:-:S04]  /*0a40*/  ISETP.NE.U32.AND P0, PT, R2, RZ, PT ;  /* 0x000000ff0200720c */ /* 0x004fc80003f05070 */
[----:B------:R-:W-:-:S13]  /*0a50*/  ISETP.NE.AND.EX P0, PT, R3, RZ, PT, P0 ;  /* 0x000000ff0300720c */ /* 0x000fda0003f05300 */
[----:B------:R-:W-:Y:S05]  /*0a60*/  @!P0 BRA `(.L_x_5) ;  /* 0x0000000000088947 */ /* 0x000fea0003800000 */
[----:B------:R0:W5:Y:S01]  /*0a70*/  LD.E R58, desc[UR36][R2.64] ;  /* 0x00000024023a7980 */ /* 0x000162000c101900 */
[----:B------:R-:W-:Y:S05]  /*0a80*/  BRA `(.L_x_6) ;  /* 0x0000000000247947 */ /* 0x000fea0003800000 */
.L_x_5:
[----:B------:R-:W-:Y:S02]  /*0a90*/  ULDC.64 UR4, c[0x0][0x588] ;  /* 0x0001620000047ab9 */ /* 0x000fe40000000a00 */
[----:B------:R-:W-:-:S04]  /*0aa0*/  ISETP.NE.U32.AND P0, PT, RZ, UR4, PT ;  /* 0x00000004ff007c0c */ /* 0x000fc8000bf05070 */
[----:B------:R-:W-:-:S13]  /*0ab0*/  ISETP.NE.AND.EX P0, PT, RZ, UR5, PT, P0 ;  /* 0x00000005ff007c0c */ /* 0x000fda000bf05300 */
[----:B------:R-:W-:Y:S05]  /*0ac0*/  @!P0 BRA `(.L_x_7) ;  /* 0x00000000000c8947 */ /* 0x000fea0003800000 */
[----:B------:R-:W0:Y:S02]  /*0ad0*/  LDC.64 R58, c[0x0][0x588] ;  /* 0x00016200ff3a7b82 */ /* 0x000e240000000a00 */
[----:B0-----:R1:W5:Y:S01]  /*0ae0*/  LDG.E R58, desc[UR36][R58.64] ;  /* 0x000000243a3a7981 */ /* 0x001362000c1e1900 */
[----:B------:R-:W-:Y:S05]  /*0af0*/  BRA `(.L_x_6) ;  /* 0x0000000000087947 */ /* 0x000fea0003800000 */
.L_x_7:
[----:B------:R-:W-:Y:S02]  /*0b00*/  ULDC UR4, c[0x0][0x580] ;  /* 0x0001600000047ab9 */ /* 0x000fe40000000800 */
[----:B------:R-:W-:-:S07]  /*0b10*/  IMAD.U32 R58, RZ, RZ, UR4 ;  /* 0x00000004ff3a7e24 */ /* 0x000fce000f8e00ff */
.L_x_6:
[----:B------:R-:W-:Y:S02]  /*0b20*/  ULDC.64 UR4, c[0x0][0x5a0] ;  /* 0x0001680000047ab9 */ /* 0x000fe40000000a00 */
[----:B------:R-:W-:-:S04]  /*0b30*/  ISETP.NE.U32.AND P0, PT, RZ, UR4, PT ;  /* 0x00000004ff007c0c */ /* 0x000fc8000bf05070 */
[----:B------:R-:W-:-:S13]  /*0b40*/  ISETP.NE.AND.EX P0, PT, RZ, UR5, PT, P0 ;  /* 0x00000005ff007c0c */ /* 0x000fda000bf05300 */
[----:B------:R-:W-:Y:S05]  /*0b50*/  @!P0 BRA `(.L_x_8) ;  /* 0x00000000001c8947 */ /* 0x000fea0003800000 */
[----:B0-----:R-:W0:Y:S02]  /*0b60*/  LDC.64 R2, c[0x0][0x5a0] ;  /* 0x00016800ff027b82 */ /* 0x001e240000000a00 */
[----:B0-----:R-:W2:Y:S02]  /*0b70*/  LDG.E.64 R2, desc[UR36][R2.64] ;  /* 0x0000002402027981 */ /* 0x001ea4000c1e1b00 */
[----:B--2---:R-:W-:-:S04]  /*0b80*/  ISETP.NE.U32.AND P0, PT, R2, RZ, PT ;  /* 0x000000ff0200720c */ /* 0x004fc80003f05070 */
[----:B------:R-:W-:-:S13]  /*0b90*/  ISETP.NE.AND.EX P0, PT, R3, RZ, PT, P0 ;  /* 0x000000ff0300720c */ /* 0x000fda0003f05300 */
[----:B------:R-:W-:Y:S05]  /*0ba0*/  @!P0 BRA `(.L_x_8) ;  /* 0x0000000000088947 */ /* 0x000fea0003800000 */
[----:B-1----:R0:W5:Y:S01]  /*0bb0*/  LD.E R59, desc[UR36][R2.64] ;  /* 0x00000024023b7980 */ /* 0x002162000c101900 */
[----:B------:R-:W-:Y:S05]  /*0bc0*/  BRA `(.L_x_9) ;  /* 0x0000000000247947 */ /* 0x000fea0003800000 */
.L_x_8:
[----:B------:R-:W-:Y:S02]  /*0bd0*/  ULDC.64 UR4, c[0x0][0x590] ;  /* 0x0001640000047ab9 */ /* 0x000fe40000000a00 */
[----:B------:R-:W-:-:S04]  /*0be0*/  ISETP.NE.U32.AND P0, PT, RZ, UR4, PT ;  /* 0x00000004ff007c0c */ /* 0x000fc8000bf05070 */
[----:B------:R-:W-:-:S13]  /*0bf0*/  ISETP.NE.AND.EX P0, PT, RZ, UR5, PT, P0 ;  /* 0x00000005ff007c0c */ /* 0x000fda000bf05300 */
[----:B------:R-:W-:Y:S05]  /*0c00*/  @!P0 BRA `(.L_x_10) ;  /* 0x00000000000c8947 */ /* 0x000fea0003800000 */
[----:B0-----:R-:W1:Y:S02]  /*0c10*/  LDC.64 R2, c[0x0][0x590] ;  /* 0x00016400ff027b82 */ /* 0x001e640000000a00 */
[----:B-1----:R1:W5:Y:S01]  /*0c20*/  LDG.E R59, desc[UR36][R2.64] ;  /* 0x00000024023b7981 */ /* 0x002362000c1e1900 */
[----:B------:R-:W-:Y:S05]  /*0c30*/  BRA `(.L_x_9) ;  /* 0x0000000000087947 */ /* 0x000fea0003800000 */
.L_x_10:
[----:B------:R-:W-:Y:S02]  /*0c40*/  ULDC UR4, c[0x0][0x584] ;  /* 0x0001610000047ab9 */ /* 0x000fe40000000800 */
[----:B-1----:R-:W-:-:S07]  /*0c50*/  IMAD.U32 R59, RZ, RZ, UR4 ;  /* 0x00000004ff3b7e24 */ /* 0x002fce000f8e00ff */
.L_x_9:
[----:B01----:R-:W0:Y:S01]  /*0c60*/  LDC R2, c[0x0][0x65c] ;  /* 0x00019700ff027b82 */ /* 0x003e220000000800 */
[----:B------:R-:W-:Y:S01]  /*0c70*/  ULDC UR6, c[0x0][0x28c] ;  /* 0x0000a30000067ab9 */ /* 0x000fe20000000800 */
[----:B------:R-:W-:Y:S01]  /*0c80*/  ISETP.NE.AND P0, PT, R10, 0x2, PT ;  /* 0x000000020a00780c */ /* 0x000fe20003f05270 */
[----:B------:R-:W-:Y:S01]  /*0c90*/  UIADD3 UR6, UR6, 0x3f, URZ ;  /* 0x0000003f06067890 */ /* 0x000fe2000fffe03f */
[----:B------:R-:W-:Y:S01]  /*0ca0*/  IMAD.U32 R10, RZ, RZ, UR12 ;  /* 0x0000000cff0a7e24 */ /* 0x000fe2000f8e00ff */
[----:B------:R-:W-:Y:S01]  /*0cb0*/  UMOV UR38, URZ ;  /* 0x0000003f00267c82 */ /* 0x000fe20008000000 */
[----:B------:R-:W-:Y:S01]  /*0cc0*/  UMOV UR39, URZ ;  /* 0x0000003f00277c82 */ /* 0x000fe20008000000 */
[----:B------:R-:W-:Y:S01]  /*0cd0*/  USHF.R.S32.HI UR7, URZ, 0x1f, UR6 ;  /* 0x0000001f3f077899 */ /* 0x000fe20008011406 */
[----:B------:R-:W-:-:S03]  /*0ce0*/  ULDC.64 UR8, c[0x0][0x650] ;  /* 0x0001940000087ab9 */ /* 0x000fc60000000a00 */
[----:B------:R-:W-:-:S04]  /*0cf0*/  ULEA.HI UR7, UR7, UR6, URZ, 0x6 ;  /* 0x0000000607077291 */ /* 0x000fc8000f8f303f */
[----:B------:R-:W-:Y:S01]  /*0d00*/  USHF.R.S32.HI UR40, URZ, 0x6, UR7 ;  /* 0x000000063f287899 */ /* 0x000fe20008011407 */
[----:B0-----:R-:W-:-:S13]  /*0d10*/  ISETP.NE.AND P1, PT, R2, 0x1, PT ;  /* 0x000000010200780c */ /* 0x001fda0003f25270 */
[----:B------:R-:W0:Y:S01]  /*0d20*/  @P1 LDC R17, c[0x0][0x10] ;  /* 0x00000400ff111b82 */ /* 0x000e220000000800 */
[----:B------:R-:W-:Y:S02]  /*0d30*/  @P1 IMAD.MOV.U32 R7, RZ, RZ, RZ ;  /* 0x000000ffff071224 */ /* 0x000fe400078e00ff */
[----:B------:R-:W-:-:S05]  /*0d40*/  @P1 IMAD.MOV.U32 R11, RZ, RZ, RZ ;  /* 0x000000ffff0b1224 */ /* 0x000fca00078e00ff */
[----:B------:R-:W1:Y:S01]  /*0d50*/  @!P1 LDC R3, c[0x0][0xc] ;  /* 0x00000300ff039b82 */ /* 0x000e620000000800 */
[----:B------:R-:W-:Y:S01]  /*0d60*/  ULDC UR4, c[0x0][0xc] ;  /* 0x0000030000047ab9 */ /* 0x000fe20000000800 */
[----:B------:R-:W-:Y:S02]  /*0d70*/  ULDC UR5, c[0x0][0x10] ;  /* 0x0000040000057ab9 */ /* 0x000fe40000000800 */
[----:B------:R-:W-:-:S04]  /*0d80*/  UIMAD.WIDE.U32 UR4, UR4, UR5, URZ ;  /* 0x00000005040472a5 */ /* 0x000fc8000f8e003f */
[----:B------:R-:W2:Y:S01]  /*0d90*/  LDC R0, c[0x0][0x14] ;  /* 0x00000500ff007b82 */ /* 0x000ea20000000800 */
[----:B0-----:R-:W-:-:S04]  /*0da0*/  @P1 IMAD.WIDE.U32 R16, R17, UR12, R6 ;  /* 0x0000000c11101c25 */ /* 0x001fc8000f8e0006 */
[----:B------:R-:W-:Y:S02]  /*0db0*/  @P1 IMAD.IADD R17, R17, 0x1, R11 ;  /* 0x0000000111111824 */ /* 0x000fe400078e020b */
[----:B------:R-:W-:Y:S02]  /*0dc0*/  IMAD.MOV.U32 R11, RZ, RZ, RZ ;  /* 0x000000ffff0b7224 */ /* 0x000fe400078e00ff */
[----:B-1----:R-:W-:-:S04]  /*0dd0*/  @!P1 IMAD.WIDE.U32 R10, R6, R3, R10 ;  /* 0x00000003060a9225 */ /* 0x002fc800078e000a */
[----:B------:R-:W-:Y:S02]  /*0de0*/  @!P1 IMAD.MOV.U32 R16, RZ, RZ, R10 ;  /* 0x000000ffff109224 */ /* 0x000fe400078e000a */
[----:B--2---:R-:W-:-:S04]  /*0df0*/  IMAD.WIDE.U32 R12, R0, UR4, RZ ;  /* 0x00000004000c7c25 */ /* 0x004fc8000f8e00ff */
[----:B------:R-:W-:Y:S01]  /*0e00*/  IMAD R3, R0, UR5, RZ ;  /* 0x0000000500037c24 */ /* 0x000fe2000f8e02ff */
[----:B------:R0:W-:Y:S01]  /*0e10*/  STL.64 [R1], R12 ;  /* 0x0000000c01007387 */ /* 0x0001e20000100a00 */
[----:B------:R-:W-:Y:S02]  /*0e20*/  @!P1 IMAD.MOV.U32 R17, RZ, RZ, R11 ;  /* 0x000000ffff119224 */ /* 0x000fe400078e000b */
[----:B------:R-:W-:Y:S01]  /*0e30*/  IMAD.IADD R0, R13, 0x1, R3 ;  /* 0x000000010d007824 */ /* 0x000fe200078e0203 */
[----:B------:R-:W-:Y:S06]  /*0e40*/  @P0 BRA `(.L_x_11) ;  /* 0x0000000000280947 */ /* 0x000fec0003800000 */
[----:B------:R-:W-:Y:S01]  /*0e50*/  UIMAD.WIDE.U32 UR4, UR40, 0x24924925, URZ ;  /* 0x24924925280478a5 */ /* 0x000fe2000f8e003f */
[----:B------:R-:W-:Y:S01]  /*0e60*/  IADD3 R16, P0, R16, R12, RZ ;  /* 0x0000000c10107210 */ /* 0x000fe20007f1e0ff */
[----:B------:R-:W-:Y:S02]  /*0e70*/  UISETP.GE.U32.AND UP0, UPT, UR40, 0x7, UPT ;  /* 0x000000072800788c */ /* 0x000fe4000bf06070 */
[----:B------:R-:W-:Y:S02]  /*0e80*/  UIADD3 UR4, -UR5, UR40, URZ ;  /* 0x0000002805047290 */ /* 0x000fe4000fffe13f */
[----:B------:R-:W-:Y:S01]  /*0e90*/  IMAD.X R17, R0, 0x1, R17, P0 ;  /* 0x0000000100117824 */ /* 0x000fe200000e0611 */
[----:B------:R-:W-:Y:S01]  /*0ea0*/  UMOV UR39, URZ ;  /* 0x0000003f00277c82 */ /* 0x000fe20008000000 */
[----:B------:R-:W-:-:S04]  /*0eb0*/  ULEA.HI UR4, UR4, UR5, URZ, 0x1f ;  /* 0x0000000504047291 */ /* 0x000fc8000f8ff83f */
[----:B------:R-:W-:-:S04]  /*0ec0*/  USHF.R.U32.HI UR4, URZ, 0x2, UR4 ;  /* 0x000000023f047899 */ /* 0x000fc80008011604 */
[----:B------:R-:W-:Y:S02]  /*0ed0*/  @UP0 ULOP3.LUT UR39, UR4, 0x1, URZ, 0xc0, !UPT ;  /* 0x0000000104270892 */ /* 0x000fe4000f8ec03f */
[----:B------:R-:W-:-:S12]  /*0ee0*/  UIMAD UR38, UR4, -0x7, UR40 ;  /* 0xfffffff9042678a4 */ /* 0x000fd8000f8e0228 */
.L_x_11:
[----:B------:R-:W-:Y:S01]  /*0ef0*/  ISETP.GE.U32.AND P0, PT, R16, UR8, PT ;  /* 0x0000000810007c0c */ /* 0x000fe2000bf06070 */
[----:B------:R-:W-:Y:S01]  /*0f00*/  IMAD.MOV.U32 R22, RZ, RZ, -0x1 ;  /* 0xffffffffff167424 */ /* 0x000fe200078e00ff */
[----:B------:R-:W-:Y:S01]  /*0f10*/  PRMT R3, RZ, 0x7610, R3 ;  /* 0x00007610ff037816 */ /* 0x000fe20000000003 */
[----:B------:R-:W-:Y:S01]  /*0f20*/  IMAD.MOV.U32 R18, RZ, RZ, -0x1 ;  /* 0xffffffffff127424 */ /* 0x000fe200078e00ff */
[----:B------:R-:W-:Y:S01]  /*0f30*/  ISETP.GE.U32.AND.EX P0, PT, R17, UR9, PT, P0 ;  /* 0x0000000911007c0c */ /* 0x000fe2000bf06100 */
[----:B------:R-:W-:-:S12]  /*0f40*/  IMAD.MOV.U32 R19, RZ, RZ, -0x1 ;  /* 0xffffffffff137424 */ /* 0x000fd800078e00ff */
[----:B------:R-:W-:Y:S05]  /*0f50*/  @P0 BRA `(.L_x_12) ;  /* 0x0000000400280947 */ /* 0x000fea0003800000 */
[----:B------:R-:W1:Y:S01]  /*0f60*/  LDC.64 R26, c[0x0][0x628] ;  /* 0x00018a00ff1a7b82 */ /* 0x000e620000000a00 */
[----:B------:R-:W-:Y:S02]  /*0f70*/  IMAD.MOV.U32 R10, RZ, RZ, R16 ;  /* 0x000000ffff0a7224 */ /* 0x000fe400078e0010 */
[----:B------:R-:W-:-:S05]  /*0f80*/  IMAD.MOV.U32 R11, RZ, RZ, R17 ;  /* 0x000000ffff0b7224 */ /* 0x000fca00078e0011 */
[----:B------:R-:W2:Y:S08]  /*0f90*/  LDC R18, c[0x0][0x630] ;  /* 0x00018c00ff127b82 */ /* 0x000eb00000000800 */
[----:B------:R-:W3:Y:S01]  /*0fa0*/  LDC.64 R28, c[0x0][0x620] ;  /* 0x00018800ff1c7b82 */ /* 0x000ee20000000a00 */
[----:B-1----:R-:W-:-:S04]  /*0fb0*/  ISETP.NE.U32.AND P0, PT, R26, RZ, PT ;  /* 0x000000ff1a00720c */ /* 0x002fc80003f05070 */
[----:B------:R-:W-:-:S13]  /*0fc0*/  ISETP.NE.AND.EX P0, PT, R27, RZ, PT, P0 ;  /* 0x000000ff1b00720c */ /* 0x000fda0003f05300 */
[----:B--23--:R-:W-:Y:S05]  /*0fd0*/  @!P0 BRA `(.L_x_13) ;  /* 0x0000000000288947 */ /* 0x00cfea0003800000 */
[----:B------:R-:W1:Y:S02]  /*0fe0*/  LDC R3, c[0x0][0x634] ;  /* 0x00018d00ff037b82 */ /* 0x000e640000000800 */
[----:B-1----:R-:W-:-:S05]  /*0ff0*/  IADD3 R3, P0, R16, R3, RZ ;  /* 0x0000000310037210 */ /* 0x002fca0007f1e0ff */
[----:B------:R-:W-:-:S04]  /*1000*/  IMAD.X R19, RZ, RZ, R17, P0 ;  /* 0x000000ffff137224 */ /* 0x000fc800000e0611 */
[----:B------:R-:W-:-:S04]  /*1010*/  IMAD.WIDE.U32 R10, R19, R26, RZ ;  /* 0x0000001a130a7225 */ /* 0x000fc800078e00ff */
[----:B0-----:R-:W-:-:S04]  /*1020*/  IMAD.WIDE.U32 R12, P0, R3, R27, R10 ;  /* 0x0000001b030c7225 */ /* 0x001fc8000780000a */
[----:B------:R-:W-:-:S04]  /*1030*/  IMAD.WIDE.U32 R10, R3, R26, RZ ;  /* 0x0000001a030a7225 */ /* 0x000fc800078e00ff */
[----:B------:R-:W-:Y:S01]  /*1040*/  IMAD.X R15, RZ, RZ, RZ, P0 ;  /* 0x000000ffff0f7224 */ /* 0x000fe200000e06ff */
[----:B------:R-:W-:Y:S01]  /*1050*/  IADD3 RZ, P0, R11, R12, RZ ;  /* 0x0000000c0bff7210 */ /* 0x000fe20007f1e0ff */
[----:B------:R-:W-:-:S04]  /*1060*/  IMAD.MOV.U32 R14, RZ, RZ, R13 ;  /* 0x000000ffff0e7224 */ /* 0x000fc800078e000d */
[----:B------:R-:W-:-:S08]  /*1070*/  IMAD.WIDE.U32.X R10, R19, R27, R14, P0 ;  /* 0x0000001b130a7225 */ /* 0x000fd000000e040e */
.L_x_13:
[----:B------:R-:W1:Y:S01]  /*1080*/  LDC.64 R32, c[0x0][0x640] ;  /* 0x00019000ff207b82 */ /* 0x000e620000000a00 */
[-CC-:B------:R-:W-:Y:S02]  /*1090*/  SHF.R.U64 R30, R10, R18.reuse, R11.reuse ;  /* 0x000000120a1e7219 */ /* 0x180fe4000000120b */
[----:B------:R-:W-:Y:S02]  /*10a0*/  SHF.R.U32.HI R3, RZ, R18, R11 ;  /* 0x00000012ff037219 */ /* 0x000fe4000001160b */
[----:B0-----:R-:W-:-:S03]  /*10b0*/  IADD3 R13, P0, RZ, -R30, RZ ;  /* 0x8000001eff0d7210 */ /* 0x001fc60007f1e0ff */
[----:B------:R-:W0:Y:S02]  /*10c0*/  LDC R14, c[0x0][0x618] ;  /* 0x00018600ff0e7b82 */ /* 0x000e240000000800 */
[----:B------:R-:W-:Y:S02]  /*10d0*/  IMAD.X R3, RZ, RZ, ~R3, P0 ;  /* 0x000000ffff037224 */ /* 0x000fe400000e0e03 */
[----:B------:R-:W-:-:S04]  /*10e0*/  IMAD.WIDE.U32 R10, R13, R28, R16 ;  /* 0x0000001c0d0a7225 */ /* 0x000fc800078e0010 */
[----:B------:R-:W2:Y:S01]  /*10f0*/  LDC R15, c[0x0][0x608] ;  /* 0x00018200ff0f7b82 */ /* 0x000ea20000000800 */
[----:B------:R-:W-:Y:S02]  /*1100*/  IMAD R12, R3, R28, RZ ;  /* 0x0000001c030c7224 */ /* 0x000fe400078e02ff */
[----:B------:R-:W-:Y:S02]  /*1110*/  IMAD.MOV.U32 R28, RZ, RZ, 0x1 ;  /* 0x00000001ff1c7424 */ /* 0x000fe400078e00ff */
[----:B------:R-:W-:Y:S02]  /*1120*/  IMAD R3, R13, R29, R12 ;  /* 0x0000001d0d037224 */ /* 0x000fe400078e020c */
[----:B------:R-:W-:Y:S01]  /*1130*/  IMAD.MOV.U32 R12, RZ, RZ, -0x1 ;  /* 0xffffffffff0c7424 */ /* 0x000fe200078e00ff */
[----:B------:R-:W3:Y:S01]  /*1140*/  LDC R31, c[0x0][0x658] ;  /* 0x00019600ff1f7b82 */ /* 0x000ee20000000800 */
[----:B------:R-:W-:Y:S01]  /*1150*/  IMAD.IADD R3, R11, 0x1, R3 ;  /* 0x000000010b037824 */ /* 0x000fe200078e0203 */
[----:B-1----:R-:W-:-:S04]  /*1160*/  ISETP.NE.U32.AND P0, PT, R32, RZ, PT ;  /* 0x000000ff2000720c */ /* 0x002fc80003f05070 */
[----:B------:R-:W-:Y:S02]  /*1170*/  ISETP.NE.AND.EX P0, PT, R33, RZ, PT, P0 ;  /* 0x000000ff2100720c */ /* 0x000fe40003f05300 */
[----:B------:R-:W1:Y:S01]  /*1180*/  LDC R24, c[0x0][0x600] ;  /* 0x00018000ff187b82 */ /* 0x000e620000000800 */
[-CC-:B0-----:R-:W-:Y:S02]  /*1190*/  SHF.R.U64 R27, R10, R14.reuse, R3.reuse ;  /* 0x0000000e0a1b7219 */ /* 0x181fe40000001203 */
[----:B------:R-:W-:-:S05]  /*11a0*/  SHF.R.U32.HI R10, RZ, R14, R3 ;  /* 0x0000000eff0a7219 */ /* 0x000fca0000011603 */
[----:B------:R-:W0:Y:S01]  /*11b0*/  LDC R22, c[0x0][0x648] ;  /* 0x00019200ff167b82 */ /* 0x000e220000000800 */
[-CC-:B--2---:R-:W-:Y:S02]  /*11c0*/  SHF.R.U64 R35, R27, R15.reuse, R10.reuse ;  /* 0x0000000f1b237219 */ /* 0x184fe4000000120a */
[----:B------:R-:W-:-:S05]  /*11d0*/  SHF.R.U32.HI R10, RZ, R15, R10 ;  /* 0x0000000fff0a7219 */ /* 0x000fca000001160a */
[----:B------:R-:W2:Y:S01]  /*11e0*/  LDC R26, c[0x0][0x638] ;  /* 0x00018e00ff1a7b82 */ /* 0x000ea20000000800 */
[-CC-:B---3--:R-:W-:Y:S02]  /*11f0*/  SHF.R.U64 R34, R35, R31.reuse, R10.reuse ;  /* 0x0000001f23227219 */ /* 0x188fe4000000120a */
[-C--:B------:R-:W-:Y:S02]  /*1200*/  SHF.L.U32 R3, R12, R31.reuse, RZ ;  /* 0x0000001f0c037219 */ /* 0x080fe400000006ff */
[----:B------:R-:W-:Y:S01]  /*1210*/  SHF.R.U32.HI R11, RZ, R31, R10 ;  /* 0x0000001fff0b7219 */ /* 0x000fe2000001160a */
[----:B------:R-:W-:Y:S01]  /*1220*/  IMAD.MOV.U32 R10, RZ, RZ, R34 ;  /* 0x000000ffff0a7224 */ /* 0x000fe200078e0022 */
[----:B------:R-:W-:Y:S01]  /*1230*/  LOP3.LUT R18, RZ, R3, RZ, 0x33, !PT ;  /* 0x00000003ff127212 */ /* 0x000fe200078e33ff */
[----:B------:R-:W3:Y:S01]  /*1240*/  LDC R29, c[0x0][0x610] ;  /* 0x00018400ff1d7b82 */ /* 0x000ee20000000800 */
[----:B------:R-:W-:Y:S05]  /*1250*/  @!P0 BRA `(.L_x_14) ;  /* 0x0000000000288947 */ /* 0x000fea0003800000 */
[----:B------:R-:W4:Y:S02]  /*1260*/  LDC R3, c[0x0][0x64c] ;  /* 0x00019300ff037b82 */ /* 0x000f240000000800 */
[----:B----4-:R-:W-:-:S05]  /*1270*/  IADD3 R3, P0, R34, R3, RZ ;  /* 0x0000000322037210 */ /* 0x010fca0007f1e0ff */
[----:B------:R-:W-:-:S04]  /*1280*/  IMAD.X R19, RZ, RZ, R11, P0 ;  /* 0x000000ffff137224 */ /* 0x000fc800000e060b */
[----:B------:R-:W-:-:S04]  /*1290*/  IMAD.WIDE.U32 R10, R19, R32, RZ ;  /* 0x00000020130a7225 */ /* 0x000fc800078e00ff */
[----:B------:R-:W-:-:S04]  /*12a0*/  IMAD.WIDE.U32 R12, P0, R3, R33, R10 ;  /* 0x00000021030c7225 */ /* 0x000fc8000780000a */
[----:B------:R-:W-:-:S04]  /*12b0*/  IMAD.WIDE.U32 R10, R3, R32, RZ ;  /* 0x00000020030a7225 */ /* 0x000fc800078e00ff */
[----:B------:R-:W-:Y:S01]  /*12c0*/  IMAD.X R15, RZ, RZ, RZ, P0 ;  /* 0x000000ffff0f7224 */ /* 0x000fe200000e06ff */
[----:B------:R-:W-:Y:S01]  /*12d0*/  IADD3 RZ, P0, R11, R12, RZ ;  /* 0x0000000c0bff7210 */ /* 0x000fe20007f1e0ff */
[----:B------:R-:W-:-:S04]  /*12e0*/  IMAD.MOV.U32 R14, RZ, RZ, R13 ;  /* 0x000000ffff0e7224 */ /* 0x000fc800078e000d */
[----:B------:R-:W-:-:S08]  /*12f0*/  IMAD.WIDE.U32.X R10, R19, R33, R14, P0 ;  /* 0x00000021130a7225 */ /* 0x000fd000000e040e */
.L_x_14:
[----:B0-----:R-:W-:Y:S01]  /*1300*/  SHF.R.U64 R7, R10, R22, R11 ;  /* 0x000000160a077219 */ /* 0x001fe2000000120b */
[----:B-1----:R-:W-:Y:S01]  /*1310*/  VIADD R10, R24, 0xffffffff ;  /* 0xffffffff180a7836 */ /* 0x002fe20000000000 */
[----:B------:R-:W-:Y:S01]  /*1320*/  SHF.L.U32 R3, R28, R31, RZ ;  /* 0x0000001f1c037219 */ /* 0x000fe200000006ff */
[----:B------:R-:W-:Y:S01]  /*1330*/  @P1 IMAD R21, R25, R20, R6 ;  /* 0x0000001419151224 */ /* 0x000fe200078e0206 */
[----:B------:R-:W-:Y:S01]  /*1340*/  LOP3.LUT R18, R35, R18, RZ, 0xc0, !PT ;  /* 0x0000001223127212 */ /* 0x000fe200078ec0ff */
[----:B------:R-:W-:Y:S02]  /*1350*/  IMAD.MOV R11, RZ, RZ, -R7 ;  /* 0x000000ffff0b7224 */ /* 0x000fe400078e0a07 */
[----:B------:R-:W-:Y:S02]  /*1360*/  IMAD.MOV.U32 R6, RZ, RZ, 0x1 ;  /* 0x00000001ff067424 */ /* 0x000fe400078e00ff */
[----:B------:R-:W-:Y:S01]  /*1370*/  IMAD R18, R3, R7, R18 ;  /* 0x0000000703127224 */ /* 0x000fe200078e0212 */
[----:B------:R-:W-:Y:S01]  /*1380*/  LOP3.LUT R7, R27, R10, RZ, 0xc0, !PT ;  /* 0x0000000a1b077212 */ /* 0x000fe200078ec0ff */
[----:B--2---:R-:W-:-:S02]  /*1390*/  IMAD R3, R11, R26, R34 ;  /* 0x0000001a0b037224 */ /* 0x004fc400078e0222 */
[----:B---3--:R-:W-:Y:S02]  /*13a0*/  IMAD R22, R18, R29, R21 ;  /* 0x0000001d12167224 */ /* 0x008fe400078e0215 */
[----:B------:R-:W-:Y:S01]  /*13b0*/  IMAD R7, R3, R24, R7 ;  /* 0x0000001803077224 */ /* 0x000fe200078e0207 */
[----:B------:R-:W-:Y:S01]  /*13c0*/  PRMT R3, R6, 0x7610, R3 ;  /* 0x0000761006037816 */ /* 0x000fe20000000003 */
[----:B------:R-:W-:-:S03]  /*13d0*/  IMAD.MOV.U32 R19, RZ, RZ, R30 ;  /* 0x000000ffff137224 */ /* 0x000fc600078e001e */
[----:B------:R-:W-:Y:S02]  /*13e0*/  SEL R18, R7, R22, !P1 ;  /* 0x0000001607127207 */ /* 0x000fe40004800000 */
[----:B------:R-:W-:-:S07]  /*13f0*/  SEL R22, R22, R7, !P1 ;  /* 0x0000000716167207 */ /* 0x000fce0004800000 */
.L_x_12:
[----:B------:R-:W-:Y:S05]  /*1400*/  @!P2 BRA `(.L_x_15) ;  /* 0x00000000000ca947 */ /* 0x000fea0003800000 */
[----:B------:R-:W-:Y:S01]  /*1410*/  UCGABAR_WAIT ;  /* 0x0000000000007dc7 */ /* 0x000fe20008000000 */
[----:B------:R-:W-:Y:S01]  /*1420*/  CCTL.IVALL ;  /* 0x00000000ff00798f */ /* 0x000fe20002000000 */
[----:B------:R-:W-:Y:S05]  /*1430*/  BRA `(.L_x_16) ;  /* 0x0000000000047947 */ /* 0x000fea0003800000 */
.L_x_15:
[----:B------:R-:W-:Y:S06]  /*1440*/  BAR.SYNC.DEFER_BLOCKING 0x0 ;  /* 0x0000000000007b1d */ /* 0x000fec0000010000 */
.L_x_16:
[----:B------:R-:W-:Y:S05]  /*1450*/  @!P4 BRA `(.L_x_17) ;  /* 0x000000340070c947 */ /* 0x000fea0003800000 */
[----:B------:R-:W-:-:S13]  /*1460*/  ISETP.GT.U32.AND P0, PT, R36, 0x1, PT ;  /* 0x000000012400780c */ /* 0x000fda0003f04070 */
[----:B------:R-:W-:Y:S05]  /*1470*/  @P0 EXIT ;  /* 0x000000000000094d */ /* 0x000fea0003800000 */
.L_x_18:
[----:B------:R-:W-:-:S08]  /*1480*/  NOP ;  /* 0x0000000000007918 */ /* 0x000fd00000000000 */
[----:B------:R-:W1:Y:S02]  /*1490*/  USETMAXREG.TRY_ALLOC.CTAPOOL UP0, 0xe8 ;  /* 0x000000e8000079c8 */ /* 0x000e640008000600 */
[----:B-1----:R-:W-:-:S13]  /*14a0*/  PLOP3.LUT P0, PT, PT, PT, UP0, 0x80, 0x0 ;  /* 0x000000000000781c */ /* 0x002fda0003f0f008 */
[----:B------:R-:W-:Y:S05]  /*14b0*/  @!P0 BRA `(.L_x_18) ;  /* 0xfffffffc00f08947 */ /* 0x000fea000383ffff */
[----:B------:R-:W-:-:S13]  /*14c0*/  LOP3.LUT P0, RZ, R3, 0xff, RZ, 0xc0, !PT ;  /* 0x000000ff03ff7812 */ /* 0x000fda000780c0ff */
[----:B------:R-:W-:Y:S05]  /*14d0*/  @!P0 EXIT ;  /* 0x000000000000894d */ /* 0x000fea0003800000 */
[----:B------:R-:W2:Y:S01]  /*14e0*/  LDL.64 R6, [R1] ;  /* 0x0000000001067983 */ /* 0x000ea20000100a00 */
[CC--:B------:R-:W-:Y:S01]  /*14f0*/  LEA.HI R3, R8.reuse, R5.reuse, RZ, 0x2 ;  /* 0x0000000508037211 */ /* 0x0c0fe200078f10ff */
[----:B------:R-:W1:Y:S01]  /*1500*/  S2UR UR4, SR_CgaCtaId ;  /* 0x00000000000479c3 */ /* 0x000e620000008800 */
[----:B------:R-:W-:Y:S01]  /*1510*/  LEA.HI R8, R8, R5, RZ, 0x5 ;  /* 0x0000000508087211 */ /* 0x000fe200078f28ff */
[----:B------:R-:W-:Y:S01]  /*1520*/  UMOV UR41, 0x400 ;  /* 0x0000040000297882 */ /* 0x000fe20000000000 */
[----:B------:R-:W-:Y:S01]  /*1530*/  LOP3.LUT R4, R3, 0xfffffffc, RZ, 0xc0, !PT ;  /* 0xfffffffc03047812 */ /* 0x000fe200078ec0ff */
[----:B------:R-:W-:Y:S01]  /*1540*/  UISETP.LT.AND UP0, UPT, UR40, 0x1, UPT ;  /* 0x000000012800788c */ /* 0x000fe2000bf01270 */
[--C-:B------:R-:W-:Y:S01]  /*1550*/  SHF.R.S32.HI R60, RZ, 0x2, R3.reuse ;  /* 0x00000002ff3c7819 */ /* 0x100fe20000011403 */
[----:B------:R-:W-:Y:S01]  /*1560*/  UIADD3 UR5, UR43, -0x1, URZ ;  /* 0xffffffff2b057890 */ /* 0x000fe2000fffe03f */
[----:B------:R-:W-:Y:S01]  /*1570*/  SHF.R.S32.HI R3, RZ, 0x1f, R3 ;  /* 0x0000001fff037819 */ /* 0x000fe20000011403 */
[----:B------:R-:W3:Y:S01]  /*1580*/  LDC R66, c[0x0][0x658] ;  /* 0x00019600ff427b82 */ /* 0x000ee20000000800 */
[----:B------:R-:W-:Y:S01]  /*1590*/  USEL UR42, UR40, 0x1, UP0 ;  /* 0x00000001282a7887 */ /* 0x000fe20008000000 */
[----:B------:R-:W-:Y:S01]  /*15a0*/  IMAD.IADD R4, R5, 0x1, -R4 ;  /* 0x0000000105047824 */ /* 0x000fe200078e0a04 */
[----:B------:R-:W-:Y:S01]  /*15b0*/  LEA.HI R3, R3, R60, RZ, 0x3 ;  /* 0x0000003c03037211 */ /* 0x000fe200078f18ff */
[----:B------:R-:W-:Y:S01]  /*15c0*/  UISETP.NE.AND UP0, UPT, UR5, URZ, UPT ;  /* 0x0000003f0500728c */ /* 0x000fe2000bf05270 */
[----:B------:R-:W-:Y:S01]  /*15d0*/  IMAD.MOV.U32 R5, RZ, RZ, 0x1 ;  /* 0x00000001ff057424 */ /* 0x000fe200078e00ff */
[----:B------:R-:W-:Y:S01]  /*15e0*/  ULDC UR8, c[0x0][0x284] ;  /* 0x0000a10000087ab9 */ /* 0x000fe20000000800 */
[----:B------:R-:W-:Y:S01]  /*15f0*/  LOP3.LUT R3, R3, 0xfffffff8, RZ, 0xc0, !PT ;  /* 0xfffffff803037812 */ /* 0x000fe200078ec0ff */
[----:B------:R-:W4:Y:S01]  /*1600*/  LDC.64 R64, c[0x0][0x5c8] ;  /* 0x00017200ff407b82 */ /* 0x000f220000000a00 */
[----:B------:R-:W-:Y:S01]  /*1610*/  USEL UR7, URZ, 0x1, UP0 ;  /* 0x000000013f077887 */ /* 0x000fe20008000000 */
[----:B------:R-:W-:Y:S01]  /*1620*/  IMAD.SHL.U32 R62, R4, 0x2, RZ ;  /* 0x00000002043e7824 */ /* 0x000fe200078e00ff */
[----:B------:R-:W-:Y:S01]  /*1630*/  LOP3.LUT R76, R23, 0x1, RZ, 0xfc, !PT ;  /* 0x00000001174c7812 */ /* 0x000fe200078efcff */
[----:B------:R-:W-:Y:S01]  /*1640*/  IMAD.IADD R60, R60, 0x1, -R3 ;  /* 0x000000013c3c7824 */ /* 0x000fe200078e0a03 */
[----:B------:R-:W-:Y:S01]  /*1650*/  SHF.R.S32.HI R3, RZ, 0x5, R8 ;  /* 0x00000005ff037819 */ /* 0x000fe20000011408 */
[----:B------:R-:W-:Y:S01]  /*1660*/  USHF.L.U32 UR47, UR40, 0x1, URZ ;  /* 0x00000001282f7899 */ /* 0x000fe2000800063f */
[----:B------:R-:W-:Y:S01]  /*1670*/  IMAD.U32 R77, RZ, RZ, UR7 ;  /* 0x00000007ff4d7e24 */ /* 0x000fe2000f8e00ff */
[----:B------:R-:W0:Y:S01]  /*1680*/  LDC R67, c[0x0][0x288] ;  /* 0x0000a200ff437b82 */ /* 0x000e220000000800 */
[--C-:B------:R-:W-:Y:S01]  /*1690*/  SHF.R.S32.HI R61, RZ, 0x1f, R60.reuse ;  /* 0x0000001fff3d7819 */ /* 0x100fe2000001143c */
[----:B-1----:R-:W-:Y:S01]  /*16a0*/  ULEA UR41, UR4, UR41, 0x18 ;  /* 0x0000002904297291 */ /* 0x002fe2000f8ec03f */
[C---:B------:R-:W-:Y:S01]  /*16b0*/  IMAD R71, R3.reuse, -0x10, -R60 ;  /* 0xfffffff003477824 */ /* 0x040fe200078e0a3c */
[----:B------:R-:W-:Y:S01]  /*16c0*/  USHF.L.U32 UR4, UR5, 0x3, URZ ;  /* 0x0000000305047899 */ /* 0x000fe2000800063f */
[----:B------:R-:W-:Y:S01]  /*16d0*/  SHF.R.S32.HI R63, RZ, 0x1f, R62 ;  /* 0x0000001fff3f7819 */ /* 0x000fe2000001143e */
[----:B------:R-:W-:Y:S01]  /*16e0*/  IMAD.WIDE R60, R3, 0x10, R60 ;  /* 0x00000010033c7825 */ /* 0x000fe200078e023c */
[----:B------:R-:W-:Y:S01]  /*16f0*/  UIADD3 UR5, UR41, 0x180, URZ ;  /* 0x0000018029057890 */ /* 0x000fe2000fffe03f */
[----:B------:R-:W1:Y:S01]  /*1700*/  LDC R69, c[0x0][0x600] ;  /* 0x00018000ff457b82 */ /* 0x000e620000000800 */
[----:B------:R-:W-:Y:S01]  /*1710*/  UIADD3 UR6, UR41, 0x1c180, URZ ;  /* 0x0001c18029067890 */ /* 0x000fe2000fffe03f */
[----:B------:R-:W-:Y:S01]  /*1720*/  IMAD.MOV.U32 R3, RZ, RZ, -0x1 ;  /* 0xffffffffff037424 */ /* 0x000fe200078e00ff */
[----:B------:R-:W-:Y:S01]  /*1730*/  USHF.R.U32.HI UR5, URZ, 0x4, UR5 ;  /* 0x000000043f057899 */ /* 0x000fe20008011605 */
[----:B------:R-:W-:Y:S01]  /*1740*/  VIADD R71, R71, UR8 ;  /* 0x0000000847477c36 */ /* 0x000fe20008000000 */
[----:B------:R-:W-:-:S02]  /*1750*/  USHF.R.U32.HI UR6, URZ, 0x4, UR6 ;  /* 0x000000043f067899 */ /* 0x000fc40008011606 */
[-C--:B---3--:R-:W-:Y:S01]  /*1760*/  SHF.L.U32 R3, R3, R66.reuse, RZ ;  /* 0x0000004203037219 */ /* 0x088fe200000006ff */
[----:B------:R-:W-:Y:S01]  /*1770*/  UIADD3 UR48, UR41, 0x80, URZ ;  /* 0x0000008029307890 */ /* 0x000fe2000fffe03f */
[C---:B----4-:R-:W-:Y:S01]  /*1780*/  SHF.L.U64.HI R65, R64.reuse, 0x3, R65 ;  /* 0x0000000340417819 */ /* 0x050fe20000010241 */
[----:B------:R-:W-:Y:S01]  /*1790*/  ULOP3.LUT UR4, UR4, 0x8, URZ, 0xc0, !UPT ;  /* 0x0000000804047892 */ /* 0x000fe2000f8ec03f */
[----:B------:R-:W-:Y:S01]  /*17a0*/  SHF.L.U32 R66, R5, R66, RZ ;  /* 0x0000004205427219 */ /* 0x000fe200000006ff */
[----:B------:R-:W-:Y:S01]  /*17b0*/  ULOP3.LUT UR5, UR5, 0x3fff, URZ, 0xc0, !UPT ;  /* 0x00003fff05057892 */ /* 0x000fe2000f8ec03f */
[----:B------:R-:W-:Y:S01]  /*17c0*/  IMAD.SHL.U32 R64, R64, 0x8, RZ ;  /* 0x0000000840407824 */ /* 0x000fe200078e00ff */
[----:B------:R-:W-:Y:S01]  /*17d0*/  ULOP3.LUT UR6, UR6, 0x3fff, URZ, 0xc0, !UPT ;  /* 0x00003fff06067892 */ /* 0x000fe2000f8ec03f */
[----:B------:R-:W-:Y:S01]  /*17e0*/  LOP3.LUT R70, RZ, R3, RZ, 0x33, !PT ;  /* 0x00000003ff467212 */ /* 0x000fe200078e33ff */
[----:B0-----:R-:W-:Y:S01]  /*17f0*/  IMAD R67, R4, -0x2, R67 ;  /* 0xfffffffe04437824 */ /* 0x001fe200078e0243 */
[----:B------:R-:W-:-:S02]  /*1800*/  UIADD3 UR42, -UR42, UR40, URZ ;  /* 0x000000282a2a7290 */ /* 0x000fc4000fffe13f */
[----:B------:R-:W-:Y:S02]  /*1810*/  ULEA UR43, UR43, UR48, 0x3 ;  /* 0x000000302b2b7291 */ /* 0x000fe4000f8e183f */
[----:B------:R-:W-:Y:S02]  /*1820*/  ULOP3.LUT UR49, UR4, 0x8, URZ, 0x3c, !UPT ;  /* 0x0000000804317892 */ /* 0x000fe4000f8e3c3f */
[----:B------:R-:W-:Y:S01]  /*1830*/  ULOP3.LUT UR44, UR4, 0x18, URZ, 0x3c, !UPT ;  /* 0x00000018042c7892 */ /* 0x000fe2000f8e3c3f */
[----:B-1----:R-:W-:Y:S01]  /*1840*/  VIADD R69, R69, 0xffffffff ;  /* 0xffffffff45457836 */ /* 0x002fe20000000000 */
[----:B------:R-:W-:Y:S02]  /*1850*/  ULOP3.LUT UR45, UR5, 0x10000, URZ, 0xfc, !UPT ;  /* 0x00010000052d7892 */ /* 0x000fe4000f8efc3f */
[----:B------:R-:W-:Y:S01]  /*1860*/  ULOP3.LUT UR46, UR6, 0x10000, URZ, 0xfc, !UPT ;  /* 0x00010000062e7892 */ /* 0x000fe2000f8efc3f */
[----:B--2---:R-:W-:-:S11]  /*1870*/  SHF.L.U64.HI R68, R6, 0x1, R0 ;  /* 0x0000000106447819 */ /* 0x004fd60000010200 */
.L_x_104:
[----:B------:R-:W-:-:S04]  /*1880*/  SHF.L.U32 R0, R77, 0x1f, RZ ;  /* 0x0000001f4d007819 */ /* 0x000fc800000006ff */
[----:B------:R-:W0:Y:S02]  /*1890*/  SYNCS.PHASECHK.TRANS64.TRYWAIT P0, [UR43+-0x8], R0 ;  /* 0xfffff800ff0075a7 */ /* 0x000e24000800016b */
[----:B01-34-:R-:W-:Y:S05]  /*18a0*/  @!P0 BRA `(.L_x_19) ;  /* 0x0000004400408947 */ /* 0x01bfea0003800000 */
.L_x_129:
[----:B------:R-:W-:Y:S02]  /*18b0*/  ULDC UR4, c[0x0][0x28c] ;  /* 0x0000a30000047ab9 */ /* 0x000fe40000000800 */
[----:B------:R-:W-:-:S13]  /*18c0*/  ISETP.LT.AND P0, PT, RZ, UR4, PT ;  /* 0x00000004ff007c0c */ /* 0x000fda000bf01270 */
[----:B------:R-:W-:Y:S05]  /*18d0*/  @P0 BRA `(.L_x_20) ;  /* 0x0000000000400947 */ /* 0x000fea0003800000 */
[----:B0-----:R-:W-:Y:S01]  /*18e0*/  MOV R0, 0x0 ;  /* 0x0000000000007802 */ /* 0x001fe20000000f00 */
[----:B------:R-:W-:Y:S01]  /*18f0*/  ULDC.64 UR4, c[0x4][0x68] ;  /* 0x01001a0000047ab9 */ /* 0x000fe20000000a00 */
[----:B------:R-:W-:Y:S01]  /*1900*/  ULDC.64 UR6, c[0x4][0x8] ;  /* 0x0100020000067ab9 */ /* 0x000fe20000000a00 */
[----:B------:R-:W-:Y:S01]  /*1910*/  IMAD.U32 R4, RZ, RZ, UR4 ;  /* 0x00000004ff047e24 */ /* 0x000fe2000f8e00ff */
[----:B------:R0:W1:Y:S01]  /*1920*/  LDC.64 R14, c[0x4][R0] ;  /* 0x01000000000e7b82 */ /* 0x0000620000000a00 */
[----:B------:R-:W-:Y:S01]  /*1930*/  IMAD.U32 R5, RZ, RZ, UR5 ;  /* 0x00000005ff057e24 */ /* 0x000fe2000f8e00ff */
[----:B------:R-:W-:Y:S01]  /*1940*/  ULDC.64 UR4, c[0x4][0x70] ;  /* 0x01001c0000047ab9 */ /* 0x000fe20000000a00 */
[----:B------:R-:W-:Y:S02]  /*1950*/  IMAD.U32 R10, RZ, RZ, UR6 ;  /* 0x00000006ff0a7e24 */ /* 0x000fe4000f8e00ff */
[----:B------:R-:W-:Y:S02]  /*1960*/  IMAD.U32 R6, RZ, RZ, UR4 ;  /* 0x00000004ff067e24 */ /* 0x000fe4000f8e00ff */
[----:B------:R-:W-:-:S02]  /*1970*/  IMAD.U32 R7, RZ, RZ, UR5 ;  /* 0x00000005ff077e24 */ /* 0x000fc4000f8e00ff */
[----:B------:R-:W-:Y:S02]  /*1980*/  IMAD.U32 R11, RZ, RZ, UR7 ;  /* 0x00000007ff0b7e24 */ /* 0x000fe4000f8e00ff */
[----:B------:R-:W-:Y:S02]  /*1990*/  IMAD.MOV.U32 R8, RZ, RZ, 0x1e1 ;  /* 0x000001e1ff087424 */ /* 0x000fe400078e00ff */
[----:B------:R-:W-:Y:S02]  /*19a0*/  IMAD.MOV.U32 R12, RZ, RZ, 0x1 ;  /* 0x00000001ff0c7424 */ /* 0x000fe400078e00ff */
[----:B0-----:R-:W-:-:S07]  /*19b0*/  IMAD.MOV.U32 R13, RZ, RZ, RZ ;  /* 0x000000ffff0d7224 */ /* 0x001fce00078e00ff */
[----:B------:R-:W-:-:S07]  /*19c0*/  LEPC R20, `(.L_x_20) ;  /* 0x000000001014794e */ /* 0x000fce0000000000 */
[----:B-1---5:R-:W-:Y:S05]  /*19d0*/  CALL.ABS.NOINC R14 ;  /* 0x000000000e007343 */ /* 0x022fea0003c00000 */
.L_x_20:
[----:B------:R-:W-:-:S13]  /*19e0*/  ISETP.NE.AND P0, PT, R76, 0x3, PT ;  /* 0x000000034c00780c */ /* 0x000fda0003f05270 */
[----:B------:R-:W-:Y:S05]  /*19f0*/  @!P0 BRA `(.L_x_21) ;  /* 0x0000000000048947 */ /* 0x000fea0003800000 */
[----:B------:R-:W-:Y:S01]  /*1a00*/  BPT.TRAP 0x1 ;  /* 0x000000040000795c */ /* 0x000fe20000300000 */
.L_x_21:
[----:B0-----:R-:W-:Y:S02]  /*1a10*/  IMAD.U32 R3, RZ, RZ, UR38 ;  /* 0x00000026ff037e24 */ /* 0x001fe4000f8e00ff */
[----:B------:R-:W-:-:S03]  /*1a20*/  IMAD.U32 R0, RZ, RZ, UR39 ;  /* 0x00000027ff007e24 */ /* 0x000fc6000f8e00ff */
[----:B------:R-:W-:Y:S02]  /*1a30*/  LEA R3, R3, UR41, 0x3 ;  /* 0x0000002903037c11 */ /* 0x000fe4000f8e18ff */
[----:B------:R-:W-:-:S04]  /*1a40*/  SHF.L.U32 R0, R0, 0x1f, RZ ;  /* 0x0000001f00007819 */ /* 0x000fc800000006ff */
[----:B------:R0:W1:Y:S01]  /*1a50*/  SYNCS.PHASECHK.TRANS64.TRYWAIT P1, [R3+URZ], R0 ;  /* 0x00000000030075a7 */ /* 0x000062000802017f */
[----:B------:R-:W-:Y:S05]  /*1a60*/  @!P0 BRA `(.L_x_22) ;  /* 0x0000000000048947 */ /* 0x000fea0003800000 */
[----:B------:R-:W-:Y:S01]  /*1a70*/  BPT.TRAP 0x1 ;  /* 0x000000040000795c */ /* 0x000fe20000300000 */
.L_x_22:
[----:B-1----:R-:W-:Y:S05]  /*1a80*/  @P1 BRA `(.L_x_23) ;  /* 0x0000000000081947 */ /* 0x002fea0003800000 */
[----:B------:R-:W1:Y:S02]  /*1a90*/  SYNCS.PHASECHK.TRANS64.TRYWAIT P1, [R3+URZ], R0 ;  /* 0x00000000030075a7 */ /* 0x000e64000802017f */
[----:B-1----:R-:W-:Y:S05]  /*1aa0*/  @!P1 BRA `(.L_x_24) ;  /* 0x0000004000d89947 */ /* 0x002fea0003800000 */
.L_x_23:
[----:B------:R-:W-:Y:S05]  /*1ab0*/  WARPSYNC.ALL ;  /* 0x0000000000007948 */ /* 0x000fea0003800000 */
[----:B------:R-:W-:Y:S01]  /*1ac0*/  ULEA UR8, UR38, UR45, 0xa ;  /* 0x0000002d26087291 */ /* 0x000fe2000f8e503f */
[----:B------:R-:W-:Y:S01]  /*1ad0*/  WARPGROUP.ARRIVE ;  /* 0x00000000000079c5 */ /* 0x000fe20000000000 */
[----:B------:R-:W-:Y:S01]  /*1ae0*/  ULEA UR9, UR38, UR46, 0xa ;  /* 0x0000002e26097291 */ /* 0x000fe2000f8e503f */
[----:B01----:R-:W-:Y:S01]  /*1af0*/  IMAD.U32 R0, RZ, RZ, UR42 ;  /* 0x0000002aff007e24 */ /* 0x003fe2000f8e00ff */
[----:B------:R-:W-:Y:S01]  /*1b00*/  UMOV UR5, 0x40000040 ;  /* 0x4000004000057882 */ /* 0x000fe20000000000 */
[----:B------:R-:W-:-:S02]  /*1b10*/  UMOV UR7, 0x40000040 ;  /* 0x4000004000077882 */ /* 0x000fc40000000000 */
[----:B------:R-:W-:Y:S01]  /*1b20*/  UMOV UR4, UR8 ;  /* 0x0000000800047c82 */ /* 0x000fe20008000000 */
[----:B------:R-:W-:Y:S01]  /*1b30*/  ISETP.GE.AND P1, PT, R0, 0x1, PT ;  /* 0x000000010000780c */ /* 0x000fe20003f26270 */
[----:B------:R-:W-:Y:S02]  /*1b40*/  UMOV UR6, UR9 ;  /* 0x0000000900067c82 */ /* 0x000fe40008000000 */
[----:B------:R-:W-:Y:S01]  /*1b50*/  HGMMA.64x64x8.F32.TF32 R24, gdesc[UR4], RZ, !UPT, gsb0 ;  /* 0x04e00000041879f0 */ /* 0x000fe2000c0028ff */
[----:B------:R-:W-:Y:S02]  /*1b60*/  UIADD3 UR4, UR8, 0x2, URZ ;  /* 0x0000000208047890 */ /* 0x000fe4000fffe03f */
[----:B------:R-:W-:Y:S01]  /*1b70*/  UIADD3 UR6, UR9, 0x2, URZ ;  /* 0x0000000209067890 */ /* 0x000fe2000fffe03f */
[----:B------:R-:W-:Y:S01]  /*1b80*/  UMOV UR5, 0x40000040 ;  /* 0x4000004000057882 */ /* 0x000fe20000000000 */
[----:B------:R-:W-:Y:S01]  /*1b90*/  UMOV UR7, 0x40000040 ;  /* 0x4000004000077882 */ /* 0x000fe20000000000 */
[----:B------:R-:W-:-:S02]  /*1ba0*/  WARPGROUP.DEPBAR.LE gsb0, 0x0 ;  /* 0x00008000000079c5 */ /* 0x000fc40000010000 */
[----:B------:R-:W-:-:S06]  /*1bb0*/  WARPGROUP.ARRIVE ;  /* 0x00000000000079c5 */ /* 0x000fcc0000000000 */
[----:B------:R-:W-:Y:S01]  /*1bc0*/  HGMMA.64x64x8.F32.TF32 R24, gdesc[UR4], R24, gsb0 ;  /* 0x04e00000041879f0 */ /* 0x000fe20008002818 */
[----:B------:R-:W-:Y:S02]  /*1bd0*/  UIADD3 UR4, UR8, 0x4, URZ ;  /* 0x0000000408047890 */ /* 0x000fe4000fffe03f */
[----:B------:R-:W-:Y:S01]  /*1be0*/  UIADD3 UR6, UR9, 0x4, URZ ;  /* 0x0000000409067890 */ /* 0x000fe2000fffe03f */
[----:B------:R-:W-:Y:S01]  /*1bf0*/  UMOV UR5, 0x40000040 ;  /* 0x4000004000057882 */ /* 0x000fe20000000000 */
[----:B------:R-:W-:Y:S01]  /*1c00*/  UMOV UR7, 0x40000040 ;  /* 0x4000004000077882 */ /* 0x000fe20000000000 */
[----:B------:R-:W-:Y:S02]  /*1c10*/  WARPGROUP.DEPBAR.LE gsb0, 0x0 ;  /* 0x00008000000079c5 */ /* 0x000fe40000010000 */
        /* <DEDUP_REMOVED lines=36> */
[----:B------:R-:W-:Y:S03]  /*1e60*/  HGMMA.64x64x8.F32.TF32 R24, gdesc[UR4], R24, gsb0 ;  /* 0x04e00000041879f0 */ /* 0x000fe60008002818 */
[----:B------:R-:W-:Y:S02]  /*1e70*/  WARPGROUP.DEPBAR.LE gsb0, 0x0 ;  /* 0x00008000000079c5 */ /* 0x000fe40000010000 */
[----:B------:R-:W-:Y:S05]  /*1e80*/  @!P1 BRA `(.L_x_25) ;  /* 0x0000000400849947 */ /* 0x000fea0003800000 */
[----:B------:R-:W-:Y:S01]  /*1e90*/  UIADD3 UR8, UR38, 0x1, URZ ;  /* 0x0000000126087890 */ /* 0x000fe2000fffe03f */
[----:B------:R-:W-:Y:S02]  /*1ea0*/  IMAD.U32 R0, RZ, RZ, UR42 ;  /* 0x0000002aff007e24 */ /* 0x000fe4000f8e00ff */
[----:B------:R-:W-:Y:S01]  /*1eb0*/  IMAD.U32 R3, RZ, RZ, UR38 ;  /* 0x00000026ff037e24 */ /* 0x000fe2000f8e00ff */
[----:B------:R-:W-:-:S04]  /*1ec0*/  UISETP.NE.AND UP0, UPT, UR8, 0x7, UPT ;  /* 0x000000070800788c */ /* 0x000fc8000bf05270 */
[----:B------:R-:W-:Y:S02]  /*1ed0*/  USEL UR4, URZ, 0x1, UP0 ;  /* 0x000000013f047887 */ /* 0x000fe40008000000 */
[----:B------:R-:W-:Y:S02]  /*1ee0*/  USEL UR8, UR8, URZ, UP0 ;  /* 0x0000003f08087287 */ /* 0x000fe40008000000 */
[----:B------:R-:W-:-:S06]  /*1ef0*/  ULOP3.LUT UR4, UR39, UR4, URZ, 0x3c, !UPT ;  /* 0x0000000427047292 */ /* 0x000fcc000f8e3c3f */
[----:B------:R-:W-:-:S07]  /*1f00*/  IMAD.U32 R6, RZ, RZ, UR4 ;  /* 0x00000004ff067e24 */ /* 0x000fce000f8e00ff */
.L_x_32:
[----:B------:R-:W-:Y:S05]  /*1f10*/  @!P0 BRA `(.L_x_26) ;  /* 0x0000000000048947 */ /* 0x000fea0003800000 */
[----:B------:R-:W-:Y:S01]  /*1f20*/  BPT.TRAP 0x1 ;  /* 0x000000040000795c */ /* 0x000fe20000300000 */
.L_x_26:
[----:B------:R-:W-:Y:S01]  /*1f30*/  ULEA UR4, UR8, UR41, 0x3 ;  /* 0x0000002908047291 */ /* 0x000fe2000f8e183f */
[----:B------:R-:W-:-:S08]  /*1f40*/  SHF.L.U32 R4, R6, 0x1f, RZ ;  /* 0x0000001f06047819 */ /* 0x000fd000000006ff */
[----:B------:R0:W1:Y:S01]  /*1f50*/  SYNCS.PHASECHK.TRANS64.TRYWAIT P1, [UR4], R4 ;  /* 0x00000004ff0075a7 */ /* 0x0000620008020144 */
[----:B------:R-:W-:Y:S05]  /*1f60*/  @!P0 BRA `(.L_x_27) ;  /* 0x0000000000048947 */ /* 0x000fea0003800000 */
[----:B------:R-:W-:Y:S01]  /*1f70*/  BPT.TRAP 0x1 ;  /* 0x000000040000795c */ /* 0x000fe20000300000 */
.L_x_27:
[----:B-1----:R-:W-:Y:S05]  /*1f80*/  @P1 BRA `(.L_x_28) ;  /* 0x0000000000081947 */ /* 0x002fea0003800000 */
[----:B------:R-:W1:Y:S02]  /*1f90*/  SYNCS.PHASECHK.TRANS64.TRYWAIT P1, [UR4], R4 ;  /* 0x00000004ff0075a7 */ /* 0x000e640008020144 */
[----:B-1----:R-:W-:Y:S05]  /*1fa0*/  @!P1 BRA `(.L_x_29) ;  /* 0x0000003c00ac9947 */ /* 0x002fea0003800000 */
.L_x_28:
[----:B------:R-:W-:Y:S01]  /*1fb0*/  ULEA UR9, UR8, UR45, 0xa ;  /* 0x0000002d08097291 */ /* 0x000fe2000f8e503f */
[----:B------:R-:W-:Y:S01]  /*1fc0*/  WARPGROUP.ARRIVE ;  /* 0x00000000000079c5 */ /* 0x000fe20000000000 */
[----:B------:R-:W-:Y:S01]  /*1fd0*/  ULEA UR10, UR8, UR46, 0xa ;  /* 0x0000002e080a7291 */ /* 0x000fe2000f8e503f */
[----:B------:R-:W-:Y:S01]  /*1fe0*/  UMOV UR5, 0x40000040 ;  /* 0x4000004000057882 */ /* 0x000fe20000000000 */
[----:B------:R-:W-:-:S03]  /*1ff0*/  UMOV UR7, 0x40000040 ;  /* 0x4000004000077882 */ /* 0x000fc60000000000 */
[----:B------:R-:W-:Y:S02]  /*2000*/  UMOV UR4, UR9 ;  /* 0x0000000900047c82 */ /* 0x000fe40008000000 */
[----:B------:R-:W-:Y:S02]  /*2010*/  UMOV UR6, UR10 ;  /* 0x0000000a00067c82 */ /* 0x000fe40008000000 */
[----:B------:R-:W-:Y:S01]  /*2020*/  HGMMA.64x64x8.F32.TF32 R24, gdesc[UR4], R24, gsb0 ;  /* 0x04e00000041879f0 */ /* 0x000fe20008002818 */
        /* <DEDUP_REMOVED lines=51> */
[----:B------:R-:W-:Y:S01]  /*2360*/  BPT.TRAP 0x1 ;  /* 0x000000040000795c */ /* 0x000fe20000300000 */
.L_x_30:
[----:B------:R-:W-:-:S13]  /*2370*/  ISETP.NE.AND P1, PT, R57, RZ, PT ;  /* 0x000000ff3900720c */ /* 0x000fda0003f25270 */
[----:B01----:R-:W-:-:S05]  /*2380*/  @P1 LEA R4, R3, UR41, 0x3 ;  /* 0x0000002903041c11 */ /* 0x003fca000f8e18ff */
[----:B------:R-:W-:-:S05]  /*2390*/  @P1 VIADD R5, R4, 0x38 ;  /* 0x0000003804051836 */ /* 0x000fca0000000000 */
[----:B------:R-:W-:-:S04]  /*23a0*/  @P1 PRMT R5, R56, 0x654, R5 ;  /* 0x0000065438051816 */ /* 0x000fc80000000005 */
[----:B------:R0:W-:Y:S01]  /*23b0*/  @P1 SYNCS.ARRIVE.TRANS64.RED.A1T0 RZ, [R5+URZ], RZ ;  /* 0x000000ff05ff19a7 */ /* 0x0001e2000810043f */
[----:B------:R-:W-:-:S13]  /*23c0*/  ISETP.GT.U32.AND P1, PT, R23, 0x1, PT ;  /* 0x000000011700780c */ /* 0x000fda0003f24070 */
[----:B0-----:R-:W-:Y:S05]  /*23d0*/  @P1 BRA `(.L_x_31) ;  /* 0x0000000000041947 */ /* 0x001fea0003800000 */
[----:B------:R-:W-:Y:S01]  /*23e0*/  BPT.TRAP 0x1 ;  /* 0x000000040000795c */ /* 0x000fe20000300000 */
.L_x_31:
[----:B------:R-:W-:Y:S01]  /*23f0*/  UIADD3 UR8, UR8, 0x1, URZ ;  /* 0x0000000108087890 */ /* 0x000fe2000fffe03f */
[C---:B------:R-:W-:Y:S01]  /*2400*/  ISETP.GT.AND P2, PT, R0.reuse, 0x1, PT ;  /* 0x000000010000780c */ /* 0x040fe20003f44270 */
[----:B------:R-:W-:Y:S02]  /*2410*/  VIADD R3, R3, 0x1 ;  /* 0x0000000103037836 */ /* 0x000fe40000000000 */
[----:B------:R-:W-:Y:S01]  /*2420*/  UISETP.NE.AND UP0, UPT, UR8, 0x7, UPT ;  /* 0x000000070800788c */ /* 0x000fe2000bf05270 */
[----:B------:R-:W-:Y:S02]  /*2430*/  VIADD R0, R0, 0xffffffff ;  /* 0xffffffff00007836 */ /* 0x000fe40000000000 */
[C---:B------:R-:W-:Y:S01]  /*2440*/  ISETP.NE.AND P1, PT, R3.reuse, 0x7, PT ;  /* 0x000000070300780c */ /* 0x040fe20003f25270 */
[----:B------:R-:W-:Y:S02]  /*2450*/  USEL UR4, URZ, 0x1, UP0 ;  /* 0x000000013f047887 */ /* 0x000fe40008000000 */
[----:B------:R-:W-:Y:S01]  /*2460*/  USEL UR8, UR8, URZ, UP0 ;  /* 0x0000003f08087287 */ /* 0x000fe20008000000 */
[----:B------:R-:W-:-:S03]  /*2470*/  SEL R3, R3, RZ, P1 ;  /* 0x000000ff03037207 */ /* 0x000fc60000800000 */
[----:B------:R-:W-:Y:S01]  /*2480*/  LOP3.LUT R6, R6, UR4, RZ, 0x3c, !PT ;  /* 0x0000000406067c12 */ /* 0x000fe2000f8e3cff */
[----:B------:R-:W-:Y:S07]  /*2490*/  @P2 BRA `(.L_x_32) ;  /* 0xfffffff8009c2947 */ /* 0x000fee000383ffff */
.L_x_25:
[----:B------:R-:W0:Y:S01]  /*24a0*/  LDC R0, c[0x0][0x28c] ;  /* 0x0000a300ff007b82 */ /* 0x000e220000000800 */
[----:B------:R-:W-:-:S04]  /*24b0*/  IMAD.U32 R3, RZ, RZ, UR49 ;  /* 0x00000031ff037e24 */ /* 0x000fc8000f8e00ff */
[----:B------:R1:W-:Y:S01]  /*24c0*/  SYNCS.ARRIVE.TRANS64.A1T0 RZ, [R3+UR48], RZ ;  /* 0x000000ff03ff79a7 */ /* 0x0003e20008100030 */
[----:B0-----:R-:W-:-:S13]  /*24d0*/  ISETP.GE.AND P1, PT, R0, 0x1, PT ;  /* 0x000000010000780c */ /* 0x001fda0003f26270 */
[----:B-1----:R-:W-:Y:S05]  /*24e0*/  @!P1 BRA `(.L_x_33) ;  /* 0x0000000000509947 */ /* 0x002fea0003800000 */
[----:B------:R-:W-:Y:S05]  /*24f0*/  @!P0 BRA `(.L_x_34) ;  /* 0x0000000000048947 */ /* 0x000fea0003800000 */
[----:B------:R-:W-:Y:S01]  /*2500*/  BPT.TRAP 0x1 ;  /* 0x000000040000795c */ /* 0x000fe20000300000 */
.L_x_34:
[----:B------:R-:W-:Y:S01]  /*2510*/  ISETP.NE.AND P0, PT, R57, RZ, PT ;  /* 0x000000ff3900720c */ /* 0x000fe20003f05270 */
[----:B------:R-:W-:Y:S01]  /*2520*/  BSSY B0, `(.L_x_35) ;  /* 0x000000e000007945 */ /* 0x000fe20003800000 */
[----:B------:R-:W-:-:S11]  /*2530*/  ISETP.GT.U32.AND P1, PT, R23, 0x1, PT ;  /* 0x000000011700780c */ /* 0x000fd60003f24070 */
[----:B------:R-:W-:Y:S05]  /*2540*/  @!P0 BRA `(.L_x_36) ;  /* 0x00000000002c8947 */ /* 0x000fea0003800000 */
[----:B------:R-:W-:-:S04]  /*2550*/  UIADD3 UR6, UR38, UR42, URZ ;  /* 0x0000002a26067290 */ /* 0x000fc8000fffe03f */
[----:B------:R-:W-:-:S04]  /*2560*/  UIMAD.WIDE.U32 UR4, UR6, 0x24924925, URZ ;  /* 0x24924925060478a5 */ /* 0x000fc8000f8e003f */
[----:B------:R-:W-:-:S04]  /*2570*/  UIADD3 UR4, UR6, -UR5, URZ ;  /* 0x8000000506047290 */ /* 0x000fc8000fffe03f */
[----:B------:R-:W-:-:S04]  /*2580*/  ULEA.HI UR4, UR4, UR5, URZ, 0x1f ;  /* 0x0000000504047291 */ /* 0x000fc8000f8ff83f */
[----:B------:R-:W-:-:S04]  /*2590*/  USHF.R.U32.HI UR4, URZ, 0x2, UR4 ;  /* 0x000000023f047899 */ /* 0x000fc80008011604 */
[----:B------:R-:W-:-:S04]  /*25a0*/  UIMAD UR4, UR4, -0x7, UR6 ;  /* 0xfffffff9040478a4 */ /* 0x000fc8000f8e0206 */
[----:B------:R-:W-:-:S04]  /*25b0*/  ULEA UR4, UR4, UR41, 0x3 ;  /* 0x0000002904047291 */ /* 0x000fc8000f8e183f */
[----:B------:R-:W-:-:S06]  /*25c0*/  UIADD3 UR4, UR4, 0x38, URZ ;  /* 0x0000003804047890 */ /* 0x000fcc000fffe03f */
[----:B------:R-:W-:-:S05]  /*25d0*/  IMAD.U32 R3, RZ, RZ, UR4 ;  /* 0x00000004ff037e24 */ /* 0x000fca000f8e00ff */
[----:B------:R-:W-:-:S04]  /*25e0*/  PRMT R0, R56, 0x654, R3 ;  /* 0x0000065438007816 */ /* 0x000fc80000000003 */
[----:B------:R0:W-:Y:S03]  /*25f0*/  SYNCS.ARRIVE.TRANS64.RED.A1T0 RZ, [R0+URZ], RZ ;  /* 0x000000ff00ff79a7 */ /* 0x0001e6000810043f */
.L_x_36:
[----:B------:R-:W-:Y:S05]  /*2600*/  BSYNC B0 ;  /* 0x0000000000007941 */ /* 0x000fea0003800000 */
.L_x_35:
[----:B------:R-:W-:Y:S05]  /*2610*/  @P1 BRA `(.L_x_33) ;  /* 0x0000000000041947 */ /* 0x000fea0003800000 */
[----:B------:R-:W-:Y:S01]  /*2620*/  BPT.TRAP 0x1 ;  /* 0x000000040000795c */ /* 0x000fe20000300000 */
.L_x_33:
[----:B0-----:R-:W-:Y:S01]  /*2630*/  SHF.L.U32 R0, R77, 0x1f, RZ ;  /* 0x0000001f4d007819 */ /* 0x001fe200000006ff */
[----:B------:R-:W-:Y:S01]  /*2640*/  UISETP.GE.U32.AND UP1, UPT, UR47, 0x7, UPT ;  /* 0x000000072f00788c */ /* 0x000fe2000bf26070 */
[----:B------:R-:W-:Y:S01]  /*2650*/  SHF.R.S32.HI R9, RZ, 0x1f, R19 ;  /* 0x0000001fff097819 */ /* 0x000fe20000011413 */
[----:B------:R-:W-:Y:S01]  /*2660*/  UIADD3 UR38, UR38, UR47, URZ ;  /* 0x0000002f26267290 */ /* 0x000fe2000fffe03f */
[----:B------:R-:W0:Y:S03]  /*2670*/  SYNCS.PHASECHK.TRANS64.TRYWAIT P0, [UR43+0x8], R0 ;  /* 0x00000800ff0075a7 */ /* 0x000e26000800016b */
[----:B------:R-:W-:-:S04]  /*2680*/  UISETP.GT.U32.AND UP0, UPT, UR38, 0x6, UPT ;  /* 0x000000062600788c */ /* 0x000fc8000bf04070 */
[----:B------:R-:W-:Y:S02]  /*2690*/  UISETP.LT.U32.AND UP0, UPT, UR47, 0x7, UP0 ;  /* 0x000000072f00788c */ /* 0x000fe40008701070 */
[----:B------:R-:W-:Y:S02]  /*26a0*/  @UP1 UIMAD.WIDE.U32 UR4, UR38, 0x24924925, URZ ;  /* 0x24924925260418a5 */ /* 0x000fe4000f8e003f */
[----:B------:R-:W-:Y:S02]  /*26b0*/  USEL UR6, URZ, 0x1, !UP0 ;  /* 0x000000013f067887 */ /* 0x000fe4000c000000 */
[----:B------:R-:W-:Y:S02]  /*26c0*/  @UP1 UIADD3 UR4, UR38, -UR5, URZ ;  /* 0x8000000526041290 */ /* 0x000fe4000fffe03f */
[----:B------:R-:W-:Y:S02]  /*26d0*/  ULOP3.LUT UR39, UR39, UR6, URZ, 0x3c, !UPT ;  /* 0x0000000627277292 */ /* 0x000fe4000f8e3c3f */
[----:B------:R-:W-:-:S04]  /*26e0*/  @UP1 ULEA.HI UR4, UR4, UR5, URZ, 0x1f ;  /* 0x0000000504041291 */ /* 0x000fc8000f8ff83f */
[----:B------:R-:W-:-:S04]  /*26f0*/  @UP1 USHF.R.U32.HI UR4, URZ, 0x2, UR4 ;  /* 0x000000023f041899 */ /* 0x000fc80008011604 */
[----:B------:R-:W-:Y:S01]  /*2700*/  @UP1 ULOP3.LUT UR39, UR39, 0x1, UR4, 0x78, !UPT ;  /* 0x0000000127271892 */ /* 0x000fe2000f8e7804 */
[----:B0-----:R-:W-:Y:S11]  /*2710*/  @!P0 BRA `(.L_x_37) ;  /* 0x0000003400e88947 */ /* 0x001ff60003800000 */
.L_x_130:
[----:B------:R-:W-:Y:S01]  /*2720*/  ULDC.64 UR4, c[0x0][0x5d0] ;  /* 0x0001740000047ab9 */ /* 0x000fe20000000a00 */
[----:B------:R-:W-:Y:S01]  /*2730*/  ULDC UR6, c[0x0][0x284] ;  /* 0x0000a10000067ab9 */ /* 0x000fe20000000800 */
[----:B0-----:R-:W-:Y:S02]  /*2740*/  IMAD R0, R9, UR4, RZ ;  /* 0x0000000409007c24 */ /* 0x001fe4000f8e02ff */
[----:B------:R-:W-:Y:S02]  /*2750*/  IMAD.SHL.U32 R12, R18, 0x40, RZ ;  /* 0x00000040120c7824 */ /* 0x000fe400078e00ff */
[C---:B------:R-:W-:Y:S02]  /*2760*/  IMAD R3, R19.reuse, UR5, R0 ;  /* 0x0000000513037c24 */ /* 0x040fe4000f8e0200 */
[----:B------:R-:W-:Y:S01]  /*2770*/  IMAD.SHL.U32 R0, R22, 0x40, RZ ;  /* 0x0000004016007824 */ /* 0x000fe200078e00ff */
[----:B------:R-:W-:Y:S01]  /*2780*/  SHF.R.S32.HI R13, RZ, 0x1f, R12 ;  /* 0x0000001fff0d7819 */ /* 0x000fe2000001140c */
[----:B------:R-:W-:Y:S01]  /*2790*/  IMAD.WIDE.U32 R4, R19, UR4, R62 ;  /* 0x0000000413047c25 */ /* 0x000fe2000f8e003e */
[----:B------:R-:W-:-:S02]  /*27a0*/  ULDC.64 UR4, c[0x0][0x5c8] ;  /* 0x0001720000047ab9 */ /* 0x000fc40000000a00 */
[----:B------:R-:W-:Y:S01]  /*27b0*/  ISETP.GE.AND P0, PT, R0, UR6, PT ;  /* 0x0000000600007c0c */ /* 0x000fe2000bf06270 */
[----:B------:R-:W-:Y:S01]  /*27c0*/  ULDC UR6, c[0x0][0x288] ;  /* 0x0000a20000067ab9 */ /* 0x000fe20000000800 */
[----:B------:R-:W-:Y:S01]  /*27d0*/  IADD3 R4, P1, R12, R4, RZ ;  /* 0x000000040c047210 */ /* 0x000fe20007f3e0ff */
[----:B------:R-:W-:Y:S01]  /*27e0*/  IMAD.WIDE R72, R22, 0x40, R60 ;  /* 0x0000004016487825 */ /* 0x000fe200078e023c */
[----:B------:R-:W-:Y:S02]  /*27f0*/  ISETP.GE.OR P0, PT, R12, UR6, P0 ;  /* 0x000000060c007c0c */ /* 0x000fe40008706670 */
[----:B------:R-:W-:Y:S01]  /*2800*/  IADD3.X R5, R13, R5, R3, P1, !PT ;  /* 0x000000050d057210 */ /* 0x000fe20000ffe403 */
[----:B------:R-:W-:-:S04]  /*2810*/  IMAD R7, R73, UR4, RZ ;  /* 0x0000000449077c24 */ /* 0x000fc8000f8e02ff */
[C---:B------:R-:W-:Y:S02]  /*2820*/  IMAD R7, R72.reuse, UR5, R7 ;  /* 0x0000000548077c24 */ /* 0x040fe4000f8e0207 */
[----:B------:R-:W-:-:S04]  /*2830*/  IMAD.WIDE.U32 R74, R72, UR4, R4 ;  /* 0x00000004484a7c25 */ /* 0x000fc8000f8e0004 */
[----:B------:R-:W-:Y:S05]  /*2840*/  @P0 BRA `(.L_x_38) ;  /* 0x0000001800d00947 */ /* 0x000fea0003800000 */
[----:B-----5:R-:W-:Y:S01]  /*2850*/  FSETP.NEU.AND P0, PT, R59, RZ, PT ;  /* 0x000000ff3b00720b */ /* 0x020fe20003f0d000 */
[----:B------:R-:W-:Y:S01]  /*2860*/  IMAD.IADD R22, R67, 0x1, -R12 ;  /* 0x0000000143167824 */ /* 0x000fe200078e0a0c */
[----:B------:R-:W-:Y:S01]  /*2870*/  BSSY B0, `(.L_x_38) ;  /* 0x00001b1000007945 */ /* 0x000fe20003800000 */
[----:B------:R-:W-:Y:S02]  /*2880*/  IMAD.IADD R0, R71, 0x1, -R0 ;  /* 0x0000000147007824 */ /* 0x000fe400078e0a00 */
[----:B------:R-:W-:Y:S01]  /*2890*/  IMAD.IADD R7, R75, 0x1, R7 ;  /* 0x000000014b077824 */ /* 0x000fe200078e0207 */
[----:B------:R-:W-:-:S04]  /*28a0*/  ISETP.GT.AND P3, PT, R22, RZ, PT ;  /* 0x000000ff1600720c */ /* 0x000fc80003f64270 */
[----:B------:R-:W-:-:S03]  /*28b0*/  ISETP.GT.AND P1, PT, R0, RZ, P3 ;  /* 0x000000ff0000720c */ /* 0x000fc60001f24270 */
[----:B------:R-:W-:Y:S10]  /*28c0*/  @!P0 BRA `(.L_x_39) ;  /* 0x0000001000d48947 */ /* 0x000ff40003800000 */
[----:B------:R-:W0:Y:S01]  /*28d0*/  LDC.64 R78, c[0x0][0x5b8] ;  /* 0x00016e00ff4e7b82 */ /* 0x000e220000000a00 */
[----:B------:R-:W-:-:S07]  /*28e0*/  ULDC.64 UR4, c[0x0][0x5c0] ;  /* 0x0001700000047ab9 */ /* 0x000fce0000000a00 */
[----:B------:R-:W1:Y:S08]  /*28f0*/  LDC.64 R80, c[0x0][0x5b0] ;  /* 0x00016c00ff507b82 */ /* 0x000e700000000a00 */
[----:B------:R-:W2:Y:S01]  /*2900*/  LDC.64 R82, c[0x0][0x5a8] ;  /* 0x00016a00ff527b82 */ /* 0x000ea20000000a00 */
[-C--:B0-----:R-:W-:Y:S02]  /*2910*/  IMAD R6, R9, R78.reuse, RZ ;  /* 0x0000004e09067224 */ /* 0x081fe400078e02ff */
[----:B------:R-:W-:-:S04]  /*2920*/  IMAD.WIDE.U32 R4, R19, R78, R62 ;  /* 0x0000004e13047225 */ /* 0x000fc800078e003e */
[----:B------:R-:W-:Y:S01]  /*2930*/  IMAD R75, R19, R79, R6 ;  /* 0x0000004f134b7224 */ /* 0x000fe200078e0206 */
[----:B------:R-:W-:Y:S01]  /*2940*/  IADD3 R8, P0, R12, R4, RZ ;  /* 0x000000040c087210 */ /* 0x000fe20007f1e0ff */
[----:B-1----:R-:W-:-:S03]  /*2950*/  IMAD R3, R73, R80, RZ ;  /* 0x0000005049037224 */ /* 0x002fc600078e02ff */
[----:B------:R-:W-:Y:S01]  /*2960*/  IADD3.X R9, R13, R5, R75, P0, !PT ;  /* 0x000000050d097210 */ /* 0x000fe200007fe44b */
[C---:B------:R-:W-:Y:S02]  /*2970*/  IMAD R73, R72.reuse, R81, R3 ;  /* 0x0000005148497224 */ /* 0x040fe400078e0203 */
[----:B------:R-:W-:-:S04]  /*2980*/  IMAD.WIDE.U32 R4, R72, R80, R8 ;  /* 0x0000005048047225 */ /* 0x000fc800078e0008 */
[----:B------:R-:W-:Y:S01]  /*2990*/  IMAD.IADD R3, R5, 0x1, R73 ;  /* 0x0000000105037824 */ /* 0x000fe200078e0249 */
[----:B--2---:R-:W-:-:S04]  /*29a0*/  LEA R10, P0, R4, R82, 0x2 ;  /* 0x00000052040a7211 */ /* 0x004fc800078010ff */
[----:B------:R-:W-:-:S05]  /*29b0*/  LEA.HI.X R11, R4, R83, R3, 0x2, P0 ;  /* 0x00000053040b7211 */ /* 0x000fca00000f1403 */
[----:B------:R-:W2:Y:S01]  /*29c0*/  @P1 LDG.E.LTC128B R18, desc[UR36][R10.64] ;  /* 0x000000240a121981 */ /* 0x000ea2000c1e1920 */
[----:B------:R-:W-:Y:S01]  /*29d0*/  IMAD.WIDE.U32 R4, R72, R80, R12 ;  /* 0x0000005048047225 */ /* 0x000fe200078e000c */
[----:B------:R-:W-:Y:S01]  /*29e0*/  SHF.L.U64.HI R21, R80, 0x3, R81 ;  /* 0x0000000350157819 */ /* 0x000fe20000010251 */
[----:B------:R-:W-:Y:S01]  /*29f0*/  BSSY B1, `(.L_x_40) ;  /* 0x0000017000017945 */ /* 0x000fe20003800000 */
[----:B------:R-:W-:Y:S01]  /*2a00*/  ISETP.GT.AND P3, PT, R0, 0x8, P3 ;  /* 0x000000080000780c */ /* 0x000fe20001f64270 */
[----:B------:R-:W-:Y:S01]  /*2a10*/  IMAD.SHL.U32 R20, R80, 0x8, RZ ;  /* 0x0000000850147824 */ /* 0x000fe200078e00ff */
[----:B------:R-:W-:-:S03]  /*2a20*/  IADD3 R14, P0, R62, R4, RZ ;  /* 0x000000043e0e7210 */ /* 0x000fc60007f1e0ff */
[----:B------:R-:W-:Y:S01]  /*2a30*/  IMAD.WIDE.U32 R20, R72, R80, R20 ;  /* 0x0000005048147225 */ /* 0x000fe200078e0014 */
[----:B------:R-:W-:Y:S02]  /*2a40*/  IADD3.X R15, R63, R73, R5, P0, !PT ;  /* 0x000000493f0f7210 */ /* 0x000fe400007fe405 */
[C---:B------:R-:W-:Y:S01]  /*2a50*/  LEA R6, P0, R74.reuse, UR4, 0x2 ;  /* 0x000000044a067c11 */ /* 0x040fe2000f8010ff */
[----:B------:R-:W-:Y:S02]  /*2a60*/  IMAD.IADD R73, R73, 0x1, R21 ;  /* 0x0000000149497824 */ /* 0x000fe400078e0215 */
[----:B------:R-:W-:Y:S01]  /*2a70*/  IMAD.WIDE.U32 R14, R19, R78, R14 ;  /* 0x0000004e130e7225 */ /* 0x000fe200078e000e */
[----:B------:R-:W-:-:S03]  /*2a80*/  LEA.HI.X R7, R74, UR5, R7, 0x2, P0 ;  /* 0x000000054a077c11 */ /* 0x000fc600080f1407 */
[----:B------:R-:W-:Y:S01]  /*2a90*/  IMAD.IADD R5, R75, 0x1, R15 ;  /* 0x000000014b057824 */ /* 0x000fe200078e020f */
[----:B------:R-:W-:-:S04]  /*2aa0*/  LEA R4, P0, R14, R82, 0x2 ;  /* 0x000000520e047211 */ /* 0x000fc800078010ff */
[----:B------:R-:W-:Y:S02]  /*2ab0*/  LEA.HI.X R5, R14, R83, R5, 0x2, P0 ;  /* 0x000000530e057211 */ /* 0x000fe400000f1405 */
[----:B------:R-:W-:-:S04]  /*2ac0*/  ISETP.GT.AND P0, PT, R22, 0x1, PT ;  /* 0x000000011600780c */ /* 0x000fc80003f04270 */
[----:B------:R-:W-:Y:S01]  /*2ad0*/  ISETP.GT.AND P4, PT, R0, RZ, P0 ;  /* 0x000000ff0000720c */ /* 0x000fe20000784270 */
[----:B--2---:R-:W-:-:S04]  /*2ae0*/  FMUL R3, R18, R59 ;  /* 0x0000003b12037220 */ /* 0x004fc80000400000 */
[----:B------:R-:W-:Y:S01]  /*2af0*/  FFMA R11, R24, R58, R3 ;  /* 0x0000003a180b7223 */ /* 0x000fe20000000003 */
[----:B------:R-:W-:-:S04]  /*2b00*/  IADD3 R3, P2, R8, R20, RZ ;  /* 0x0000001408037210 */ /* 0x000fc80007f5e0ff */
[----:B------:R0:W-:Y:S01]  /*2b10*/  @P1 STG.E desc[UR36][R6.64], R11 ;  /* 0x0000000b06001986 */ /* 0x0001e2000c101924 */
[----:B------:R-:W-:Y:S01]  /*2b20*/  LEA R14, P1, R3, R82, 0x2 ;  /* 0x00000052030e7211 */ /* 0x000fe200078210ff */
[----:B------:R-:W-:Y:S01]  /*2b30*/  IMAD.X R10, R73, 0x1, R9, P2 ;  /* 0x00000001490a7824 */ /* 0x000fe200010e0609 */
[----:B------:R-:W-:Y:S11]  /*2b40*/  @!P4 BRA `(.L_x_41) ;  /* 0x000000000004c947 */ /* 0x000ff60003800000 */
[----:B------:R1:W5:Y:S02]  /*2b50*/  LDG.E.LTC128B R18, desc[UR36][R4.64+0x4] ;  /* 0x0000042404127981 */ /* 0x000364000c1e1920 */
.L_x_41:
[----:B------:R-:W-:Y:S05]  /*2b60*/  BSYNC B1 ;  /* 0x0000000000017941 */ /* 0x000fea0003800000 */
.L_x_40:
[----:B-----5:R-:W-:Y:S01]  /*2b70*/  FMUL R8, R18, R59 ;  /* 0x0000003b12087220 */ /* 0x020fe20000400000 */
[----:B------:R-:W-:-:S03]  /*2b80*/  LEA.HI.X R15, R3, R83, R10, 0x2, P1 ;  /* 0x00000053030f7211 */ /* 0x000fc600008f140a */
[----:B------:R-:W-:-:S05]  /*2b90*/  FFMA R25, R25, R58, R8 ;  /* 0x0000003a19197223 */ /* 0x000fca0000000008 */
[----:B------:R2:W-:Y:S04]  /*2ba0*/  @P4 STG.E desc[UR36][R6.64+0x4], R25 ;  /* 0x0000041906004986 */ /* 0x0005e8000c101924 */
[----:B------:R-:W3:Y:S01]  /*2bb0*/  @P3 LDG.E.LTC128B R18, desc[UR36][R14.64] ;  /* 0x000000240e123981 */ /* 0x000ee2000c1e1920 */
[----:B------:R-:W-:Y:S01]  /*2bc0*/  IADD3 R12, P1, P2, R62, R20, R12 ;  /* 0x000000143e0c7210 */ /* 0x000fe20007a3e00c */
[----:B------:R-:W-:Y:S01]  /*2bd0*/  BSSY B1, `(.L_x_42) ;  /* 0x0000010000017945 */ /* 0x000fe20003800000 */
[C---:B0-----:R-:W-:Y:S02]  /*2be0*/  SHF.L.U64.HI R11, R64.reuse, 0x2, R65 ;  /* 0x00000002400b7819 */ /* 0x041fe40000010241 */
[----:B------:R-:W-:Y:S02]  /*2bf0*/  IADD3.X R13, R63, R73, R13, P1, P2 ;  /* 0x000000493f0d7210 */ /* 0x000fe40000fe440d */
[----:B------:R-:W-:-:S02]  /*2c00*/  LEA R10, P2, R64, R6, 0x2 ;  /* 0x00000006400a7211 */ /* 0x000fc400078410ff */
[----:B------:R-:W-:Y:S01]  /*2c10*/  ISETP.GT.AND P0, PT, R0, 0x8, P0 ;  /* 0x000000080000780c */ /* 0x000fe20000704270 */
[----:B------:R-:W-:Y:S01]  /*2c20*/  IMAD.WIDE.U32 R12, R19, R78, R12 ;  /* 0x0000004e130c7225 */ /* 0x000fe200078e000c */
[----:B------:R-:W-:-:S03]  /*2c30*/  ISETP.GT.AND P1, PT, R22, 0x8, PT ;  /* 0x000000081600780c */ /* 0x000fc60003f24270 */
[----:B------:R-:W-:Y:S01]  /*2c40*/  IMAD.X R11, R11, 0x1, R7, P2 ;  /* 0x000000010b0b7824 */ /* 0x000fe200010e0607 */
[----:B------:R-:W-:Y:S01]  /*2c50*/  LEA R8, P4, R12, R82, 0x2 ;  /* 0x000000520c087211 */ /* 0x000fe200078810ff */
[----:B------:R-:W-:-:S05]  /*2c60*/  IMAD.IADD R9, R75, 0x1, R13 ;  /* 0x000000014b097824 */ /* 0x000fca00078e020d */
[----:B------:R-:W-:Y:S01]  /*2c70*/  LEA.HI.X R9, R12, R83, R9, 0x2, P4 ;  /* 0x000000530c097211 */ /* 0x000fe200020f1409 */
[----:B---3--:R-:W-:-:S04]  /*2c80*/  FMUL R3, R18, R59 ;  /* 0x0000003b12037220 */ /* 0x008fc80000400000 */
[----:B------:R-:W-:-:S05]  /*2c90*/  FFMA R3, R26, R58, R3 ;  /* 0x0000003a1a037223 */ /* 0x000fca0000000003 */
[----:B------:R2:W-:Y:S01]  /*2ca0*/  @P3 STG.E desc[UR36][R10.64], R3 ;  /* 0x000000030a003986 */ /* 0x0005e2000c101924 */
[----:B------:R-:W-:Y:S05]  /*2cb0*/  @!P0 BRA `(.L_x_43) ;  /* 0x0000000000048947 */ /* 0x000fea0003800000 */
[----:B------:R0:W5:Y:S02]  /*2cc0*/  LDG.E.LTC128B R18, desc[UR36][R8.64+0x4] ;  /* 0x0000042408127981 */ /* 0x000164000c1e1920 */
.L_x_43:
[----:B------:R-:W-:Y:S05]  /*2cd0*/  BSYNC B1 ;  /* 0x0000000000017941 */ /* 0x000fea0003800000 */
.L_x_42:
[----:B-----5:R-:W-:Y:S01]  /*2ce0*/  FMUL R12, R18, R59 ;  /* 0x0000003b120c7220 */ /* 0x020fe20000400000 */
[----:B------:R-:W-:Y:S01]  /*2cf0*/  ISETP.GT.AND P3, PT, R0, RZ, P1 ;  /* 0x000000ff0000720c */ /* 0x000fe20000f64270 */
[----:B------:R-:W-:Y:S01]  /*2d00*/  BSSY B1, `(.L_x_44) ;  /* 0x0000006000017945 */ /* 0x000fe20003800000 */
[----:B------:R-:W-:Y:S01]  /*2d10*/  ISETP.GT.AND P2, PT, R22, 0x9, PT ;  /* 0x000000091600780c */ /* 0x000fe20003f44270 */
[----:B------:R-:W-:-:S05]  /*2d20*/  FFMA R27, R27, R58, R12 ;  /* 0x0000003a1b1b7223 */ /* 0x000fca000000000c */
[----:B------:R3:W-:Y:S05]  /*2d30*/  @P0 STG.E desc[UR36][R10.64+0x4], R27 ;  /* 0x0000041b0a000986 */ /* 0x0007ea000c101924 */
[----:B------:R-:W-:Y:S05]  /*2d40*/  @!P3 BRA `(.L_x_45) ;  /* 0x000000000004b947 */ /* 0x000fea0003800000 */
[----:B------:R4:W5:Y:S02]  /*2d50*/  LDG.E.LTC128B R18, desc[UR36][R4.64+0x20] ;  /* 0x0000202404127981 */ /* 0x000964000c1e1920 */
.L_x_45:
[----:B------:R-:W-:Y:S05]  /*2d60*/  BSYNC B1 ;  /* 0x0000000000017941 */ /* 0x000fea0003800000 */
.L_x_44:
[----:B--2--5:R-:W-:Y:S01]  /*2d70*/  FMUL R3, R18, R59 ;  /* 0x0000003b12037220 */ /* 0x024fe20000400000 */
[----:B------:R-:W-:Y:S01]  /*2d80*/  ISETP.GT.AND P0, PT, R0, RZ, P2 ;  /* 0x000000ff0000720c */ /* 0x000fe20001704270 */
[----:B------:R-:W-:Y:S02]  /*2d90*/  BSSY B1, `(.L_x_46) ;  /* 0x0000005000017945 */ /* 0x000fe40003800000 */
[----:B------:R-:W-:-:S05]  /*2da0*/  FFMA R3, R28, R58, R3 ;  /* 0x0000003a1c037223 */ /* 0x000fca0000000003 */
[----:B------:R2:W-:Y:S05]  /*2db0*/  @P3 STG.E desc[UR36][R6.64+0x20], R3 ;  /* 0x0000200306003986 */ /* 0x0005ea000c101924 */
[----:B------:R-:W-:Y:S05]  /*2dc0*/  @!P0 BRA `(.L_x_47) ;  /* 0x0000000000048947 */ /* 0x000fea0003800000 */
[----:B------:R0:W5:Y:S02]  /*2dd0*/  LDG.E.LTC128B R18, desc[UR36][R4.64+0x24] ;  /* 0x0000242404127981 */ /* 0x000164000c1e1920 */
.L_x_47:
[----:B------:R-:W-:Y:S05]  /*2de0*/  BSYNC B1 ;  /* 0x0000000000017941 */ /* 0x000fea0003800000 */
.L_x_46:
[----:B-----5:R-:W-:Y:S01]  /*2df0*/  FMUL R12, R18, R59 ;  /* 0x0000003b120c7220 */ /* 0x020fe20000400000 */
[----:B------:R-:W-:Y:S01]  /*2e00*/  ISETP.GT.AND P1, PT, R0, 0x8, P1 ;  /* 0x000000080000780c */ /* 0x000fe20000f24270 */
[----:B------:R-:W-:Y:S02]  /*2e10*/  BSSY B1, `(.L_x_48) ;  /* 0x0000005000017945 */ /* 0x000fe40003800000 */
[----:B------:R-:W-:-:S05]  /*2e20*/  FFMA R29, R29, R58, R12 ;  /* 0x0000003a1d1d7223 */ /* 0x000fca000000000c */
[----:B------:R0:W-:Y:S05]  /*2e30*/  @P0 STG.E desc[UR36][R6.64+0x24], R29 ;  /* 0x0000241d06000986 */ /* 0x0001ea000c101924 */
[----:B------:R-:W-:Y:S05]  /*2e40*/  @!P1 BRA `(.L_x_49) ;  /* 0x0000000000049947 */ /* 0x000fea0003800000 */
[----:B------:R0:W5:Y:S02]  /*2e50*/  LDG.E.LTC128B R18, desc[UR36][R8.64+0x20] ;  /* 0x0000202408127981 */ /* 0x000164000c1e1920 */
.L_x_49:
[----:B------:R-:W-:Y:S05]  /*2e60*/  BSYNC B1 ;  /* 0x0000000000017941 */ /* 0x000fea0003800000 */
.L_x_48:
[----:B--2--5:R-:W-:Y:S01]  /*2e70*/  FMUL R3, R18, R59 ;  /* 0x0000003b12037220 */ /* 0x024fe20000400000 */
[----:B------:R-:W-:Y:S01]  /*2e80*/  ISETP.GT.AND P2, PT, R0, 0x8, P2 ;  /* 0x000000080000780c */ /* 0x000fe20001744270 */
[----:B------:R-:W-:Y:S01]  /*2e90*/  BSSY B1, `(.L_x_50) ;  /* 0x0000006000017945 */ /* 0x000fe20003800000 */
[----:B------:R-:W-:Y:S01]  /*2ea0*/  ISETP.GT.AND P0, PT, R22, 0x10, PT ;  /* 0x000000101600780c */ /* 0x000fe20003f04270 */
[----:B------:R-:W-:-:S05]  /*2eb0*/  FFMA R3, R30, R58, R3 ;  /* 0x0000003a1e037223 */ /* 0x000fca0000000003 */
[----:B------:R2:W-:Y:S05]  /*2ec0*/  @P1 STG.E desc[UR36][R10.64+0x20], R3 ;  /* 0x000020030a001986 */ /* 0x0005ea000c101924 */
[----:B------:R-:W-:Y:S05]  /*2ed0*/  @!P2 BRA `(.L_x_51) ;  /* 0x000000000004a947 */ /* 0x000fea0003800000 */
[----:B------:R0:W5:Y:S02]  /*2ee0*/  LDG.E.LTC128B R18, desc[UR36][R8.64+0x24] ;  /* 0x0000242408127981 */ /* 0x000164000c1e1920 */
.L_x_51:
[----:B------:R-:W-:Y:S05]  /*2ef0*/  BSYNC B1 ;  /* 0x0000000000017941 */ /* 0x000fea0003800000 */
.L_x_50:
        /* <DEDUP_REMOVED lines=8> */
.L_x_53:
[----:B------:R-:W-:Y:S05]  /*2f80*/  BSYNC B1 ;  /* 0x0000000000017941 */ /* 0x000fea0003800000 */
.L_x_52:
[----:B--2--5:R-:W-:Y:S01]  /*2f90*/  FMUL R3, R18, R59 ;  /* 0x0000003b12037220 */ /* 0x024fe20000400000 */
[----:B------:R-:W-:Y:S01]  /*2fa0*/  ISETP.GT.AND P2, PT, R0, RZ, P1 ;  /* 0x000000ff0000720c */ /* 0x000fe20000f44270 */
[----:B------:R-:W-:Y:S02]  /*2fb0*/  BSSY B1, `(.L_x_54) ;  /* 0x0000005000017945 */ /* 0x000fe40003800000 */
[----:B------:R-:W-:-:S05]  /*2fc0*/  FFMA R3, R32, R58, R3 ;  /* 0x0000003a20037223 */ /* 0x000fca0000000003 */
[----:B------:R2:W-:Y:S05]  /*2fd0*/  @P3 STG.E desc[UR36][R6.64+0x40], R3 ;  /* 0x0000400306003986 */ /* 0x0005ea000c101924 */
[----:B------:R-:W-:Y:S05]  /*2fe0*/  @!P2 BRA `(.L_x_55) ;  /* 0x000000000004a947 */ /* 0x000fea0003800000 */
[----:B------:R0:W5:Y:S02]  /*2ff0*/  LDG.E.LTC128B R18, desc[UR36][R4.64+0x44] ;  /* 0x0000442404127981 */ /* 0x000164000c1e1920 */
.L_x_55:
[----:B------:R-:W-:Y:S05]  /*3000*/  BSYNC B1 ;  /* 0x0000000000017941 */ /* 0x000fea0003800000 */
.L_x_54:
[----:B-----5:R-:W-:Y:S01]  /*3010*/  FMUL R12, R18, R59 ;  /* 0x0000003b120c7220 */ /* 0x020fe20000400000 */
[----:B------:R-:W-:Y:S01]  /*3020*/  ISETP.GT.AND P0, PT, R0, 0x8, P0 ;  /* 0x000000080000780c */ /* 0x000fe20000704270 */
[----:B------:R-:W-:Y:S02]  /*3030*/  BSSY B1, `(.L_x_56) ;  /* 0x0000005000017945 */ /* 0x000fe40003800000 */
[----:B------:R-:W-:-:S05]  /*3040*/  FFMA R33, R33, R58, R12 ;  /* 0x0000003a21217223 */ /* 0x000fca000000000c */
[----:B------:R0:W-:Y:S05]  /*3050*/  @P2 STG.E desc[UR36][R6.64+0x44], R33 ;  /* 0x0000442106002986 */ /* 0x0001ea000c101924 */
[----:B------:R-:W-:Y:S05]  /*3060*/  @!P0 BRA `(.L_x_57) ;  /* 0x0000000000048947 */ /* 0x000fea0003800000 */
[----:B------:R0:W5:Y:S02]  /*3070*/  LDG.E.LTC128B R18, desc[UR36][R8.64+0x40] ;  /* 0x0000402408127981 */ /* 0x000164000c1e1920 */
.L_x_57:
[----:B------:R-:W-:Y:S05]  /*3080*/  BSYNC B1 ;  /* 0x0000000000017941 */ /* 0x000fea0003800000 */
.L_x_56:
        /* <DEDUP_REMOVED lines=8> */
.L_x_59:
[----:B------:R-:W-:Y:S05]  /*3110*/  BSYNC B1 ;  /* 0x0000000000017941 */ /* 0x000fea0003800000 */
.L_x_58:
        /* <DEDUP_REMOVED lines=8> */
.L_x_61:
[----:B------:R-:W-:Y:S05]  /*31a0*/  BSYNC B1 ;  /* 0x0000000000017941 */ /* 0x000fea0003800000 */
.L_x_60:
[----:B--2--5:R-:W-:Y:S01]  /*31b0*/  FMUL R3, R18, R59 ;  /* 0x0000003b12037220 */ /* 0x024fe20000400000 */
[----:B------:R-:W-:Y:S01]  /*31c0*/  ISETP.GT.AND P1, PT, R0, RZ, P0 ;  /* 0x000000ff0000720c */ /* 0x000fe20000724270 */
[----:B------:R-:W-:Y:S02]  /*31d0*/  BSSY B1, `(.L_x_62) ;  /* 0x0000005000017945 */ /* 0x000fe40003800000 */
[----:B------:R-:W-:-:S05]  /*31e0*/  FFMA R3, R36, R58, R3 ;  /* 0x0000003a24037223 */ /* 0x000fca0000000003 */
[----:B------:R2:W-:Y:S05]  /*31f0*/  @P3 STG.E desc[UR36][R6.64+0x60], R3 ;  /* 0x0000600306003986 */ /* 0x0005ea000c101924 */
[----:B------:R-:W-:Y:S05]  /*3200*/  @!P1 BRA `(.L_x_63) ;  /* 0x0000000000049947 */ /* 0x000fea0003800000 */
[----:B------:R0:W5:Y:S02]  /*3210*/  LDG.E.LTC128B R18, desc[UR36][R4.64+0x64] ;  /* 0x0000642404127981 */ /* 0x000164000c1e1920 */
.L_x_63:
[----:B------:R-:W-:Y:S05]  /*3220*/  BSYNC B1 ;  /* 0x0000000000017941 */ /* 0x000fea0003800000 */
.L_x_62:
[----:B-----5:R-:W-:Y:S01]  /*3230*/  FMUL R12, R18, R59 ;  /* 0x0000003b120c7220 */ /* 0x020fe20000400000 */
[----:B------:R-:W-:Y:S01]  /*3240*/  ISETP.GT.AND P2, PT, R0, 0x8, P2 ;  /* 0x000000080000780c */ /* 0x000fe20001744270 */
[----:B------:R-:W-:Y:S02]  /*3250*/  BSSY B1, `(.L_x_64) ;  /* 0x0000005000017945 */ /* 0x000fe40003800000 */
[----:B------:R-:W-:-:S05]  /*3260*/  FFMA R37, R37, R58, R12 ;  /* 0x0000003a25257223 */ /* 0x000fca000000000c */
[----:B------:R0:W-:Y:S05]  /*3270*/  @P1 STG.E desc[UR36][R6.64+0x64], R37 ;  /* 0x0000642506001986 */ /* 0x0001ea000c101924 */
[----:B------:R-:W-:Y:S05]  /*3280*/  @!P2 BRA `(.L_x_65) ;  /* 0x000000000004a947 */ /* 0x000fea0003800000 */
[----:B------:R0:W5:Y:S02]  /*3290*/  LDG.E.LTC128B R18, desc[UR36][R8.64+0x60] ;  /* 0x0000602408127981 */ /* 0x000164000c1e1920 */
.L_x_65:
[----:B------:R-:W-:Y:S05]  /*32a0*/  BSYNC B1 ;  /* 0x0000000000017941 */ /* 0x000fea0003800000 */
.L_x_64:
        /* <DEDUP_REMOVED lines=8> */
.L_x_67:
[----:B------:R-:W-:Y:S05]  /*3330*/  BSYNC B1 ;  /* 0x0000000000017941 */ /* 0x000fea0003800000 */
.L_x_66:
        /* <DEDUP_REMOVED lines=8> */
.L_x_69:
[----:B------:R-:W-:Y:S05]  /*33c0*/  BSYNC B1 ;  /* 0x0000000000017941 */ /* 0x000fea0003800000 */
.L_x_68:
[----:B--2--5:R-:W-:Y:S01]  /*33d0*/  FMUL R3, R18, R59 ;  /* 0x0000003b12037220 */ /* 0x024fe20000400000 */
[----:B------:R-:W-:Y:S01]  /*33e0*/  ISETP.GT.AND P0, PT, R0, RZ, P2 ;  /* 0x000000ff0000720c */ /* 0x000fe20001704270 */
[----:B------:R-:W-:Y:S02]  /*33f0*/  BSSY B1, `(.L_x_70) ;  /* 0x0000005000017945 */ /* 0x000fe40003800000 */
[----:B------:R-:W-:-:S05]  /*3400*/  FFMA R3, R40, R58, R3 ;  /* 0x0000003a28037223 */ /* 0x000fca0000000003 */
[----:B------:R2:W-:Y:S05]  /*3410*/  @P3 STG.E desc[UR36][R6.64+0x80], R3 ;  /* 0x0000800306003986 */ /* 0x0005ea000c101924 */
[----:B------:R-:W-:Y:S05]  /*3420*/  @!P0 BRA `(.L_x_71) ;  /* 0x0000000000048947 */ /* 0x000fea0003800000 */
[----:B------:R0:W5:Y:S02]  /*3430*/  LDG.E.LTC128B R18, desc[UR36][R4.64+0x84] ;  /* 0x0000842404127981 */ /* 0x000164000c1e1920 */
.L_x_71:
[----:B------:R-:W-:Y:S05]  /*3440*/  BSYNC B1 ;  /* 0x0000000000017941 */ /* 0x000fea0003800000 */
.L_x_70:
[----:B-----5:R-:W-:Y:S01]  /*3450*/  FMUL R12, R18, R59 ;  /* 0x0000003b120c7220 */ /* 0x020fe20000400000 */
[----:B------:R-:W-:Y:S01]  /*3460*/  ISETP.GT.AND P1, PT, R0, 0x8, P1 ;  /* 0x000000080000780c */ /* 0x000fe20000f24270 */
[----:B------:R-:W-:Y:S02]  /*3470*/  BSSY B1, `(.L_x_72) ;  /* 0x0000005000017945 */ /* 0x000fe40003800000 */
[----:B------:R-:W-:-:S05]  /*3480*/  FFMA R41, R41, R58, R12 ;  /* 0x0000003a29297223 */ /* 0x000fca000000000c */
[----:B------:R0:W-:Y:S05]  /*3490*/  @P0 STG.E desc[UR36][R6.64+0x84], R41 ;  /* 0x0000842906000986 */ /* 0x0001ea000c101924 */
[----:B------:R-:W-:Y:S05]  /*34a0*/  @!P1 BRA `(.L_x_73) ;  /* 0x0000000000049947 */ /* 0x000fea0003800000 */
[----:B------:R0:W5:Y:S02]  /*34b0*/  LDG.E.LTC128B R18, desc[UR36][R8.64+0x80] ;  /* 0x0000802408127981 */ /* 0x000164000c1e1920 */
.L_x_73:
[----:B------:R-:W-:Y:S05]  /*34c0*/  BSYNC B1 ;  /* 0x0000000000017941 */ /* 0x000fea0003800000 */
.L_x_72:
        /* <DEDUP_REMOVED lines=8> */
.L_x_75:
[----:B------:R-:W-:Y:S05]  /*3550*/  BSYNC B1 ;  /* 0x0000000000017941 */ /* 0x000fea0003800000 */
.L_x_74:
        /* <DEDUP_REMOVED lines=8> */
.L_x_77:
[----:B------:R-:W-:Y:S05]  /*35e0*/  BSYNC B1 ;  /* 0x0000000000017941 */ /* 0x000fea0003800000 */
.L_x_76:
[----:B--2--5:R-:W-:Y:S01]  /*35f0*/  FMUL R3, R18, R59 ;  /* 0x0000003b12037220 */ /* 0x024fe20000400000 */
[----:B------:R-:W-:Y:S01]  /*3600*/  ISETP.GT.AND P2, PT, R0, RZ, P1 ;  /* 0x000000ff0000720c */ /* 0x000fe20000f44270 */
[----:B------:R-:W-:Y:S02]  /*3610*/  BSSY B1, `(.L_x_78) ;  /* 0x0000005000017945 */ /* 0x000fe40003800000 */
[----:B------:R-:W-:-:S05]  /*3620*/  FFMA R3, R44, R58, R3 ;  /* 0x0000003a2c037223 */ /* 0x000fca0000000003 */
[----:B------:R2:W-:Y:S05]  /*3630*/  @P3 STG.E desc[UR36][R6.64+0xa0], R3 ;  /* 0x0000a00306003986 */ /* 0x0005ea000c101924 */
[----:B------:R-:W-:Y:S05]  /*3640*/  @!P2 BRA `(.L_x_79) ;  /* 0x000000000004a947 */ /* 0x000fea0003800000 */
[----:B------:R0:W5:Y:S02]  /*3650*/  LDG.E.LTC128B R18, desc[UR36][R4.64+0xa4] ;  /* 0x0000a42404127981 */ /* 0x000164000c1e1920 */
.L_x_79:
[----:B------:R-:W-:Y:S05]  /*3660*/  BSYNC B1 ;  /* 0x0000000000017941 */ /* 0x000fea0003800000 */
.L_x_78:
[----:B-----5:R-:W-:Y:S01]  /*3670*/  FMUL R12, R18, R59 ;  /* 0x0000003b120c7220 */ /* 0x020fe20000400000 */
[----:B------:R-:W-:Y:S01]  /*3680*/  ISETP.GT.AND P0, PT, R0, 0x8, P0 ;  /* 0x000000080000780c */ /* 0x000fe20000704270 */
[----:B------:R-:W-:Y:S02]  /*3690*/  BSSY B1, `(.L_x_80) ;  /* 0x0000005000017945 */ /* 0x000fe40003800000 */
[----:B------:R-:W-:-:S05]  /*36a0*/  FFMA R45, R45, R58, R12 ;  /* 0x0000003a2d2d7223 */ /* 0x000fca000000000c */
[----:B------:R0:W-:Y:S05]  /*36b0*/  @P2 STG.E desc[UR36][R6.64+0xa4], R45 ;  /* 0x0000a42d06002986 */ /* 0x0001ea000c101924 */
[----:B------:R-:W-:Y:S05]  /*36c0*/  @!P0 BRA `(.L_x_81) ;  /* 0x0000000000048947 */ /* 0x000fea0003800000 */
[----:B------:R0:W5:Y:S02]  /*36d0*/  LDG.E.LTC128B R18, desc[UR36][R8.64+0xa0] ;  /* 0x0000a02408127981 */ /* 0x000164000c1e1920 */
.L_x_81:
[----:B------:R-:W-:Y:S05]  /*36e0*/  BSYNC B1 ;  /* 0x0000000000017941 */ /* 0x000fea0003800000 */
.L_x_80:
        /* <DEDUP_REMOVED lines=8> */
.L_x_83:
[----:B------:R-:W-:Y:S05]  /*3770*/  BSYNC B1 ;  /* 0x0000000000017941 */ /* 0x000fea0003800000 */
.L_x_82:
        /* <DEDUP_REMOVED lines=8> */
.L_x_85:
[----:B------:R-:W-:Y:S05]  /*3800*/  BSYNC B1 ;  /* 0x0000000000017941 */ /* 0x000fea0003800000 */
.L_x_84:
[----:B--2--5:R-:W-:Y:S01]  /*3810*/  FMUL R3, R18, R59 ;  /* 0x0000003b12037220 */ /* 0x024fe20000400000 */
[----:B------:R-:W-:Y:S01]  /*3820*/  ISETP.GT.AND P1, PT, R0, RZ, P0 ;  /* 0x000000ff0000720c */ /* 0x000fe20000724270 */
[----:B------:R-:W-:Y:S02]  /*3830*/  BSSY B1, `(.L_x_86) ;  /* 0x0000005000017945 */ /* 0x000fe40003800000 */
[----:B------:R-:W-:-:S05]  /*3840*/  FFMA R3, R48, R58, R3 ;  /* 0x0000003a30037223 */ /* 0x000fca0000000003 */
[----:B------:R2:W-:Y:S05]  /*3850*/  @P3 STG.E desc[UR36][R6.64+0xc0], R3 ;  /* 0x0000c00306003986 */ /* 0x0005ea000c101924 */
[----:B------:R-:W-:Y:S05]  /*3860*/  @!P1 BRA `(.L_x_87) ;  /* 0x0000000000049947 */ /* 0x000fea0003800000 */
[----:B------:R0:W5:Y:S02]  /*3870*/  LDG.E.LTC128B R18, desc[UR36][R4.64+0xc4] ;  /* 0x0000c42404127981 */ /* 0x000164000c1e1920 */
.L_x_87:
[----:B------:R-:W-:Y:S05]  /*3880*/  BSYNC B1 ;  /* 0x0000000000017941 */ /* 0x000fea0003800000 */
.L_x_86:
[----:B-----5:R-:W-:Y:S01]  /*3890*/  FMUL R12, R18, R59 ;  /* 0x0000003b120c7220 */ /* 0x020fe20000400000 */
[----:B------:R-:W-:Y:S01]  /*38a0*/  ISETP.GT.AND P2, PT, R0, 0x8, P2 ;  /* 0x000000080000780c */ /* 0x000fe20001744270 */
[----:B------:R-:W-:Y:S02]  /*38b0*/  BSSY B1, `(.L_x_88) ;  /* 0x0000005000017945 */ /* 0x000fe40003800000 */
[----:B------:R-:W-:-:S05]  /*38c0*/  FFMA R49, R49, R58, R12 ;  /* 0x0000003a31317223 */ /* 0x000fca000000000c */
[----:B------:R0:W-:Y:S05]  /*38d0*/  @P1 STG.E desc[UR36][R6.64+0xc4], R49 ;  /* 0x0000c43106001986 */ /* 0x0001ea000c101924 */
[----:B------:R-:W-:Y:S05]  /*38e0*/  @!P2 BRA `(.L_x_89) ;  /* 0x000000000004a947 */ /* 0x000fea0003800000 */
[----:B------:R0:W5:Y:S02]  /*38f0*/  LDG.E.LTC128B R18, desc[UR36][R8.64+0xc0] ;  /* 0x0000c02408127981 */ /* 0x000164000c1e1920 */
.L_x_89:
[----:B------:R-:W-:Y:S05]  /*3900*/  BSYNC B1 ;  /* 0x0000000000017941 */ /* 0x000fea0003800000 */
.L_x_88:
        /* <DEDUP_REMOVED lines=8> */
.L_x_91:
[----:B------:R-:W-:Y:S05]  /*3990*/  BSYNC B1 ;  /* 0x0000000000017941 */ /* 0x000fea0003800000 */
.L_x_90:
        /* <DEDUP_REMOVED lines=8> */
.L_x_93:
[----:B------:R-:W-:Y:S05]  /*3a20*/  BSYNC B1 ;  /* 0x0000000000017941 */ /* 0x000fea0003800000 */
.L_x_92:
[----:B--2--5:R-:W-:Y:S01]  /*3a30*/  FMUL R3, R18, R59 ;  /* 0x0000003b12037220 */ /* 0x024fe20000400000 */
[----:B------:R-:W-:Y:S01]  /*3a40*/  ISETP.GT.AND P0, PT, R0, RZ, P2 ;  /* 0x000000ff0000720c */ /* 0x000fe20001704270 */
[----:B------:R-:W-:Y:S02]  /*3a50*/  BSSY B1, `(.L_x_94) ;  /* 0x0000005000017945 */ /* 0x000fe40003800000 */
[----:B------:R-:W-:-:S05]  /*3a60*/  FFMA R3, R52, R58, R3 ;  /* 0x0000003a34037223 */ /* 0x000fca0000000003 */
[----:B------:R2:W-:Y:S05]  /*3a70*/  @P3 STG.E desc[UR36][R6.64+0xe0], R3 ;  /* 0x0000e00306003986 */ /* 0x0005ea000c101924 */
[----:B------:R-:W-:Y:S05]  /*3a80*/  @!P0 BRA `(.L_x_95) ;  /* 0x0000000000048947 */ /* 0x000fea0003800000 */
[----:B------:R0:W5:Y:S02]  /*3a90*/  LDG.E.LTC128B R18, desc[UR36][R4.64+0xe4] ;  /* 0x0000e42404127981 */ /* 0x000164000c1e1920 */
.L_x_95:
[----:B------:R-:W-:Y:S05]  /*3aa0*/  BSYNC B1 ;  /* 0x0000000000017941 */ /* 0x000fea0003800000 */
.L_x_94:
[----:B01--45:R-:W-:Y:S01]  /*3ab0*/  FMUL R4, R18, R59 ;  /* 0x0000003b12047220 */ /* 0x033fe20000400000 */
[----:B------:R-:W-:Y:S01]  /*3ac0*/  ISETP.GT.AND P1, PT, R0, 0x8, P1 ;  /* 0x000000080000780c */ /* 0x000fe20000f24270 */
[----:B------:R-:W-:Y:S02]  /*3ad0*/  BSSY B1, `(.L_x_96) ;  /* 0x0000005000017945 */ /* 0x000fe40003800000 */
[----:B------:R-:W-:-:S05]  /*3ae0*/  FFMA R53, R53, R58, R4 ;  /* 0x0000003a35357223 */ /* 0x000fca0000000004 */
[----:B------:R0:W-:Y:S05]  /*3af0*/  @P0 STG.E desc[UR36][R6.64+0xe4], R53 ;  /* 0x0000e43506000986 */ /* 0x0001ea000c101924 */
[----:B------:R-:W-:Y:S05]  /*3b00*/  @!P1 BRA `(.L_x_97) ;  /* 0x0000000000049947 */ /* 0x000fea0003800000 */
[----:B------:R1:W5:Y:S02]  /*3b10*/  LDG.E.LTC128B R18, desc[UR36][R8.64+0xe0] ;  /* 0x0000e02408127981 */ /* 0x000364000c1e1920 */
.L_x_97:
[----:B------:R-:W-:Y:S05]  /*3b20*/  BSYNC B1 ;  /* 0x0000000000017941 */ /* 0x000fea0003800000 */
.L_x_96:
[----:B--2--5:R-:W-:Y:S01]  /*3b30*/  FMUL R3, R18, R59 ;  /* 0x0000003b12037220 */ /* 0x024fe20000400000 */
[----:B------:R-:W-:Y:S01]  /*3b40*/  @P1 IMAD.MOV.U32 R4, RZ, RZ, R10 ;  /* 0x000000ffff041224 */ /* 0x000fe200078e000a */
[----:B------:R-:W-:Y:S01]  /*3b50*/  ISETP.GT.AND P2, PT, R0, 0x8, P2 ;  /* 0x000000080000780c */ /* 0x000fe20001744270 */
[----:B------:R-:W-:Y:S02]  /*3b60*/  @P1 IMAD.MOV.U32 R5, RZ, RZ, R11 ;  /* 0x000000ffff051224 */ /* 0x000fe400078e000b */
[----:B------:R-:W-:Y:S01]  /*3b70*/  FFMA R3, R54, R58, R3 ;  /* 0x0000003a36037223 */ /* 0x000fe20000000003 */
[----:B------:R-:W-:Y:S04]  /*3b80*/  BSSY B1, `(.L_x_98) ;  /* 0x0000004000017945 */ /* 0x000fe80003800000 */
[----:B------:R2:W-:Y:S05]  /*3b90*/  @P1 STG.E desc[UR36][R4.64+0xe0], R3 ;  /* 0x0000e00304001986 */ /* 0x0005ea000c101924 */
[----:B------:R-:W-:Y:S05]  /*3ba0*/  @!P2 BRA `(.L_x_99) ;  /* 0x000000000004a947 */ /* 0x000fea0003800000 */
[----:B------:R4:W5:Y:S02]  /*3bb0*/  LDG.E.LTC128B R18, desc[UR36][R8.64+0xe4] ;  /* 0x0000e42408127981 */ /* 0x000964000c1e1920 */
.L_x_99:
[----:B------:R-:W-:Y:S05]  /*3bc0*/  BSYNC B1 ;  /* 0x0000000000017941 */ /* 0x000fea0003800000 */
.L_x_98:
[----:B-----5:R-:W-:-:S04]  /*3bd0*/  FMUL R18, R18, R59 ;  /* 0x0000003b12127220 */ /* 0x020fc80000400000 */
[----:B------:R-:W-:Y:S01]  /*3be0*/  FFMA R55, R55, R58, R18 ;  /* 0x0000003a37377223 */ /* 0x000fe20000000012 */
[----:B------:R-:W-:Y:S06]  /*3bf0*/  @!P2 BRA `(.L_x_100) ;  /* 0x0000000400e0a947 */ /* 0x000fec0003800000 */
[----:B------:R0:W-:Y:S01]  /*3c00*/  STG.E desc[UR36][R10.64+0xe4], R55 ;  /* 0x0000e4370a007986 */ /* 0x0001e2000c101924 */
[----:B------:R-:W-:Y:S05]  /*3c10*/  BRA `(.L_x_100) ;  /* 0x0000000400d87947 */ /* 0x000fea0003800000 */
.L_x_39:
[----:B------:R-:W-:Y:S01]  /*3c20*/  ISETP.GT.AND P0, PT, R22, 0x1, PT ;  /* 0x000000011600780c */ /* 0x000fe20003f04270 */
[----:B------:R-:W-:Y:S01]  /*3c30*/  ULDC.64 UR4, c[0x0][0x5c0] ;  /* 0x0001700000047ab9 */ /* 0x000fe20000000a00 */
[-C--:B------:R-:W-:Y:S01]  /*3c40*/  FMUL R3, R24, R58.reuse ;  /* 0x0000003a18037220 */ /* 0x080fe20000400000 */
[----:B------:R-:W-:Y:S01]  /*3c50*/  LEA R4, P4, R74, UR4, 0x2 ;  /* 0x000000044a047c11 */ /* 0x000fe2000f8810ff */
[-C--:B------:R-:W-:Y:S01]  /*3c60*/  FMUL R25, R25, R58.reuse ;  /* 0x0000003a19197220 */ /* 0x080fe20000400000 */
[----:B------:R-:W-:Y:S01]  /*3c70*/  ISETP.GT.AND P2, PT, R0, RZ, P0 ;  /* 0x000000ff0000720c */ /* 0x000fe20000744270 */
[-C--:B------:R-:W-:Y:S01]  /*3c80*/  FMUL R27, R27, R58.reuse ;  /* 0x0000003a1b1b7220 */ /* 0x080fe20000400000 */
[----:B------:R-:W-:Y:S01]  /*3c90*/  LEA.HI.X R5, R74, UR5, R7, 0x2, P4 ;  /* 0x000000054a057c11 */ /* 0x000fe2000a0f1407 */
[-C--:B------:R-:W-:Y:S01]  /*3ca0*/  FMUL R9, R28, R58.reuse ;  /* 0x0000003a1c097220 */ /* 0x080fe20000400000 */
[C---:B------:R-:W-:Y:S01]  /*3cb0*/  ISETP.GT.AND P3, PT, R0.reuse, 0x8, P3 ;  /* 0x000000080000780c */ /* 0x040fe20001f64270 */
[-C--:B------:R-:W-:Y:S01]  /*3cc0*/  FMUL R29, R29, R58.reuse ;  /* 0x0000003a1d1d7220 */ /* 0x080fe20000400000 */
[----:B------:R-:W-:Y:S01]  /*3cd0*/  ISETP.GT.AND P0, PT, R0, 0x8, P0 ;  /* 0x000000080000780c */ /* 0x000fe20000704270 */
[----:B------:R0:W-:Y:S01]  /*3ce0*/  @P1 STG.E desc[UR36][R4.64], R3 ;  /* 0x0000000304001986 */ /* 0x0001e2000c101924 */
[----:B------:R-:W-:Y:S01]  /*3cf0*/  ISETP.GT.AND P5, PT, R22, 0x8, PT ;  /* 0x000000081600780c */ /* 0x000fe20003fa4270 */
[-C--:B------:R-:W-:Y:S01]  /*3d00*/  FMUL R31, R31, R58.reuse ;  /* 0x0000003a1f1f7220 */ /* 0x080fe20000400000 */
[C---:B------:R-:W-:Y:S01]  /*3d10*/  SHF.L.U64.HI R7, R64.reuse, 0x2, R65 ;  /* 0x0000000240077819 */ /* 0x040fe20000010241 */
[----:B------:R-:W-:Y:S01]  /*3d20*/  FMUL R33, R33, R58 ;  /* 0x0000003a21217220 */ /* 0x000fe20000400000 */
[----:B------:R-:W-:Y:S01]  /*3d30*/  LEA R6, P1, R64, R4, 0x2 ;  /* 0x0000000440067211 */ /* 0x000fe200078210ff */
[----:B------:R-:W-:Y:S01]  /*3d40*/  @P2 STG.E desc[UR36][R4.64+0x4], R25 ;  /* 0x0000041904002986 */ /* 0x000fe2000c101924 */
[----:B------:R-:W-:Y:S01]  /*3d50*/  ISETP.GT.AND P4, PT, R22, 0x9, PT ;  /* 0x000000091600780c */ /* 0x000fe20003f84270 */
[-C--:B------:R-:W-:Y:S01]  /*3d60*/  FMUL R35, R35, R58.reuse ;  /* 0x0000003a23237220 */ /* 0x080fe20000400000 */
[C---:B------:R-:W-:Y:S01]  /*3d70*/  ISETP.GT.AND P2, PT, R0.reuse, RZ, P5 ;  /* 0x000000ff0000720c */ /* 0x040fe20002f44270 */
[----:B------:R-:W-:Y:S01]  /*3d80*/  IMAD.X R7, R7, 0x1, R5, P1 ;  /* 0x0000000107077824 */ /* 0x000fe200008e0605 */
[----:B------:R-:W-:Y:S01]  /*3d90*/  ISETP.GT.AND P1, PT, R0, RZ, P4 ;  /* 0x000000ff0000720c */ /* 0x000fe20002724270 */
[-C--:B0-----:R-:W-:Y:S01]  /*3da0*/  FMUL R3, R26, R58.reuse ;  /* 0x0000003a1a037220 */ /* 0x081fe20000400000 */
[----:B------:R-:W-:Y:S01]  /*3db0*/  ISETP.GT.AND P4, PT, R0, 0x8, P4 ;  /* 0x000000080000780c */ /* 0x000fe20002784270 */
[-C--:B------:R-:W-:Y:S01]  /*3dc0*/  FMUL R37, R37, R58.reuse ;  /* 0x0000003a25257220 */ /* 0x080fe20000400000 */
[-C--:B------:R-:W-:Y:S01]  /*3dd0*/  FMUL R39, R39, R58.reuse ;  /* 0x0000003a27277220 */ /* 0x080fe20000400000 */
[-C--:B------:R-:W-:Y:S01]  /*3de0*/  FMUL R41, R41, R58.reuse ;  /* 0x0000003a29297220 */ /* 0x080fe20000400000 */
[----:B------:R0:W-:Y:S01]  /*3df0*/  @P3 STG.E desc[UR36][R6.64], R3 ;  /* 0x0000000306003986 */ /* 0x0001e2000c101924 */
[----:B------:R-:W-:Y:S01]  /*3e00*/  ISETP.GT.AND P3, PT, R22, 0x11, PT ;  /* 0x000000111600780c */ /* 0x000fe20003f64270 */
[-C--:B------:R-:W-:Y:S01]  /*3e10*/  FMUL R43, R43, R58.reuse ;  /* 0x0000003a2b2b7220 */ /* 0x080fe20000400000 */
[-C--:B------:R-:W-:Y:S01]  /*3e20*/  FMUL R45, R45, R58.reuse ;  /* 0x0000003a2d2d7220 */ /* 0x080fe20000400000 */
[----:B------:R-:W-:Y:S01]  /*3e30*/  @P0 STG.E desc[UR36][R6.64+0x4], R27 ;  /* 0x0000041b06000986 */ /* 0x000fe2000c101924 */
[----:B------:R-:W-:Y:S01]  /*3e40*/  ISETP.GT.AND P0, PT, R0, 0x8, P5 ;  /* 0x000000080000780c */ /* 0x000fe20002f04270 */
[-C--:B------:R-:W-:Y:S01]  /*3e50*/  FMUL R47, R47, R58.reuse ;  /* 0x0000003a2f2f7220 */ /* 0x080fe20000400000 */
[----:B------:R-:W-:Y:S01]  /*3e60*/  ISETP.GT.AND P5, PT, R22, 0x10, PT ;  /* 0x000000101600780c */ /* 0x000fe20003fa4270 */
[----:B------:R1:W-:Y:S01]  /*3e70*/  @P2 STG.E desc[UR36][R4.64+0x20], R9 ;  /* 0x0000200904002986 */ /* 0x0003e2000c101924 */
[-C--:B------:R-:W-:Y:S01]  /*3e80*/  FMUL R49, R49, R58.reuse ;  /* 0x0000003a31317220 */ /* 0x080fe20000400000 */
[-C--:B------:R-:W-:Y:S01]  /*3e90*/  FMUL R51, R51, R58.reuse ;  /* 0x0000003a33337220 */ /* 0x080fe20000400000 */
[----:B------:R-:W-:Y:S01]  /*3ea0*/  ISETP.GT.AND P2, PT, R0, RZ, P5 ;  /* 0x000000ff0000720c */ /* 0x000fe20002f44270 */
[----:B------:R-:W-:Y:S01]  /*3eb0*/  @P1 STG.E desc[UR36][R4.64+0x24], R29 ;  /* 0x0000241d04001986 */ /* 0x000fe2000c101924 */
[-C--:B0-----:R-:W-:Y:S01]  /*3ec0*/  FMUL R3, R30, R58.reuse ;  /* 0x0000003a1e037220 */ /* 0x081fe20000400000 */
[C---:B------:R-:W-:Y:S01]  /*3ed0*/  ISETP.GT.AND P1, PT, R0.reuse, RZ, P3 ;  /* 0x000000ff0000720c */ /* 0x040fe20001f24270 */
[-C--:B------:R-:W-:Y:S01]  /*3ee0*/  FMUL R53, R53, R58.reuse ;  /* 0x0000003a35357220 */ /* 0x080fe20000400000 */
[----:B------:R-:W-:Y:S01]  /*3ef0*/  ISETP.GT.AND P3, PT, R0, 0x8, P3 ;  /* 0x000000080000780c */ /* 0x000fe20001f64270 */
[-C--:B------:R-:W-:Y:S01]  /*3f00*/  FMUL R11, R54, R58.reuse ;  /* 0x0000003a360b7220 */ /* 0x080fe20000400000 */
[----:B------:R0:W-:Y:S01]  /*3f10*/  @P0 STG.E desc[UR36][R6.64+0x20], R3 ;  /* 0x0000200306000986 */ /* 0x0001e2000c101924 */
[----:B------:R-:W-:Y:S01]  /*3f20*/  ISETP.GT.AND P0, PT, R0, 0x8, P5 ;  /* 0x000000080000780c */ /* 0x000fe20002f04270 */
[-C--:B-1----:R-:W-:Y:S01]  /*3f30*/  FMUL R9, R32, R58.reuse ;  /* 0x0000003a20097220 */ /* 0x082fe20000400000 */
[C---:B------:R-:W-:Y:S01]  /*3f40*/  ISETP.GT.AND P5, PT, R22.reuse, 0x18, PT ;  /* 0x000000181600780c */ /* 0x040fe20003fa4270 */
[----:B------:R-:W-:Y:S01]  /*3f50*/  @P4 STG.E desc[UR36][R6.64+0x24], R31 ;  /* 0x0000241f06004986 */ /* 0x000fe2000c101924 */
[----:B------:R-:W-:Y:S01]  /*3f60*/  ISETP.GT.AND P4, PT, R22, 0x19, PT ;  /* 0x000000191600780c */ /* 0x000fe20003f84270 */
[----:B------:R-:W-:-:S02]  /*3f70*/  FMUL R55, R55, R58 ;  /* 0x0000003a37377220 */ /* 0x000fc40000400000 */
[----:B------:R1:W-:Y:S01]  /*3f80*/  @P2 STG.E desc[UR36][R4.64+0x40], R9 ;  /* 0x0000400904002986 */ /* 0x0003e2000c101924 */
[----:B------:R-:W-:-:S03]  /*3f90*/  ISETP.GT.AND P2, PT, R0, RZ, P5 ;  /* 0x000000ff0000720c */ /* 0x000fc60002f44270 */
[----:B------:R-:W-:Y:S01]  /*3fa0*/  @P1 STG.E desc[UR36][R4.64+0x44], R33 ;  /* 0x0000442104001986 */ /* 0x000fe2000c101924 */
[----:B------:R-:W-:Y:S01]  /*3fb0*/  ISETP.GT.AND P1, PT, R0, RZ, P4 ;  /* 0x000000ff0000720c */ /* 0x000fe20002724270 */
[----:B0-----:R-:W-:Y:S01]  /*3fc0*/  FMUL R3, R34, R58 ;  /* 0x0000003a22037220 */ /* 0x001fe20000400000 */
[----:B------:R-:W-:-:S04]  /*3fd0*/  ISETP.GT.AND P4, PT, R0, 0x8, P4 ;  /* 0x000000080000780c */ /* 0x000fc80002784270 */
[----:B------:R0:W-:Y:S01]  /*3fe0*/  @P0 STG.E desc[UR36][R6.64+0x40], R3 ;  /* 0x0000400306000986 */ /* 0x0001e2000c101924 */
[----:B-1----:R-:W-:Y:S01]  /*3ff0*/  FMUL R9, R36, R58 ;  /* 0x0000003a24097220 */ /* 0x002fe20000400000 */
[----:B------:R-:W-:Y:S02]  /*4000*/  ISETP.GT.AND P0, PT, R0, 0x8, P5 ;  /* 0x000000080000780c */ /* 0x000fe40002f04270 */
[----:B------:R-:W-:Y:S01]  /*4010*/  @P3 STG.E desc[UR36][R6.64+0x44], R35 ;  /* 0x0000442306003986 */ /* 0x000fe2000c101924 */
[----:B------:R-:W-:-:S03]  /*4020*/  ISETP.GT.AND P5, PT, R22, 0x20, PT ;  /* 0x000000201600780c */ /* 0x000fc60003fa4270 */
[----:B------:R1:W-:Y:S01]  /*4030*/  @P2 STG.E desc[UR36][R4.64+0x60], R9 ;  /* 0x0000600904002986 */ /* 0x0003e2000c101924 */
[----:B------:R-:W-:Y:S02]  /*4040*/  ISETP.GT.AND P2, PT, R22, 0x21, PT ;  /* 0x000000211600780c */ /* 0x000fe40003f44270 */
[C---:B------:R-:W-:Y:S01]  /*4050*/  ISETP.GT.AND P3, PT, R0.reuse, RZ, P5 ;  /* 0x000000ff0000720c */ /* 0x040fe20002f64270 */
[----:B------:R-:W-:Y:S01]  /*4060*/  @P1 STG.E desc[UR36][R4.64+0x64], R37 ;  /* 0x0000642504001986 */ /* 0x000fe2000c101924 */
[----:B------:R-:W-:Y:S01]  /*4070*/  ISETP.GT.AND P1, PT, R0, RZ, P2 ;  /* 0x000000ff0000720c */ /* 0x000fe20001724270 */
[----:B0-----:R-:W-:Y:S01]  /*4080*/  FMUL R3, R38, R58 ;  /* 0x0000003a26037220 */ /* 0x001fe20000400000 */
[----:B------:R-:W-:-:S04]  /*4090*/  ISETP.GT.AND P2, PT, R0, 0x8, P2 ;  /* 0x000000080000780c */ /* 0x000fc80001744270 */
[----:B------:R0:W-:Y:S01]  /*40a0*/  @P0 STG.E desc[UR36][R6.64+0x60], R3 ;  /* 0x0000600306000986 */ /* 0x0001e2000c101924 */
[----:B-1----:R-:W-:Y:S01]  /*40b0*/  FMUL R9, R40, R58 ;  /* 0x0000003a28097220 */ /* 0x002fe20000400000 */
[----:B------:R-:W-:Y:S02]  /*40c0*/  ISETP.GT.AND P0, PT, R0, 0x8, P5 ;  /* 0x000000080000780c */ /* 0x000fe40002f04270 */
[----:B------:R-:W-:Y:S04]  /*40d0*/  @P4 STG.E desc[UR36][R6.64+0x64], R39 ;  /* 0x0000642706004986 */ /* 0x000fe8000c101924 */
[----:B------:R1:W-:Y:S01]  /*40e0*/  @P3 STG.E desc[UR36][R4.64+0x80], R9 ;  /* 0x0000800904003986 */ /* 0x0003e2000c101924 */
[----:B------:R-:W-:-:S03]  /*40f0*/  ISETP.GT.AND P3, PT, R22, 0x28, PT ;  /* 0x000000281600780c */ /* 0x000fc60003f64270 */
[----:B------:R-:W-:Y:S01]  /*4100*/  @P1 STG.E desc[UR36][R4.64+0x84], R41 ;  /* 0x0000842904001986 */ /* 0x000fe2000c101924 */
[----:B------:R-:W-:Y:S01]  /*4110*/  ISETP.GT.AND P1, PT, R22, 0x29, PT ;  /* 0x000000291600780c */ /* 0x000fe20003f24270 */
[-C--:B0-----:R-:W-:Y:S01]  /*4120*/  FMUL R3, R42, R58.reuse ;  /* 0x0000003a2a037220 */ /* 0x081fe20000400000 */
[C---:B------:R-:W-:Y:S02]  /*4130*/  ISETP.GT.AND P5, PT, R0.reuse, RZ, P3 ;  /* 0x000000ff0000720c */ /* 0x040fe40001fa4270 */
[----:B------:R-:W-:Y:S02]  /*4140*/  ISETP.GT.AND P4, PT, R0, RZ, P1 ;  /* 0x000000ff0000720c */ /* 0x000fe40000f84270 */
[----:B------:R0:W-:Y:S01]  /*4150*/  @P0 STG.E desc[UR36][R6.64+0x80], R3 ;  /* 0x0000800306000986 */ /* 0x0001e2000c101924 */
[----:B-1----:R-:W-:Y:S01]  /*4160*/  FMUL R9, R44, R58 ;  /* 0x0000003a2c097220 */ /* 0x002fe20000400000 */
[----:B------:R-:W-:Y:S02]  /*4170*/  ISETP.GT.AND P3, PT, R0, 0x8, P3 ;  /* 0x000000080000780c */ /* 0x000fe40001f64270 */
[----:B------:R-:W-:Y:S01]  /*4180*/  @P2 STG.E desc[UR36][R6.64+0x84], R43 ;  /* 0x0000842b06002986 */ /* 0x000fe2000c101924 */
[----:B------:R-:W-:-:S02]  /*4190*/  ISETP.GT.AND P0, PT, R22, 0x30, PT ;  /* 0x000000301600780c */ /* 0x000fc40003f04270 */
[----:B------:R-:W-:Y:S02]  /*41a0*/  ISETP.GT.AND P1, PT, R0, 0x8, P1 ;  /* 0x000000080000780c */ /* 0x000fe40000f24270 */
[----:B------:R-:W-:Y:S01]  /*41b0*/  ISETP.GT.AND P2, PT, R22, 0x31, PT ;  /* 0x000000311600780c */ /* 0x000fe20003f44270 */
[----:B------:R1:W-:Y:S01]  /*41c0*/  @P5 STG.E desc[UR36][R4.64+0xa0], R9 ;  /* 0x0000a00904005986 */ /* 0x0003e2000c101924 */
[----:B------:R-:W-:Y:S01]  /*41d0*/  ISETP.GT.AND P5, PT, R0, RZ, P0 ;  /* 0x000000ff0000720c */ /* 0x000fe200007a4270 */
[-C--:B0-----:R-:W-:Y:S01]  /*41e0*/  FMUL R3, R46, R58.reuse ;  /* 0x0000003a2e037220 */ /* 0x081fe20000400000 */
[C---:B------:R-:W-:Y:S01]  /*41f0*/  ISETP.GT.AND P0, PT, R0.reuse, 0x8, P0 ;  /* 0x000000080000780c */ /* 0x040fe20000704270 */
[----:B------:R-:W-:Y:S01]  /*4200*/  @P4 STG.E desc[UR36][R4.64+0xa4], R45 ;  /* 0x0000a42d04004986 */ /* 0x000fe2000c101924 */
[C---:B------:R-:W-:Y:S02]  /*4210*/  ISETP.GT.AND P4, PT, R0.reuse, RZ, P2 ;  /* 0x000000ff0000720c */ /* 0x040fe40001784270 */
[----:B------:R-:W-:Y:S01]  /*4220*/  ISETP.GT.AND P2, PT, R0, 0x8, P2 ;  /* 0x000000080000780c */ /* 0x000fe20001744270 */
[----:B------:R0:W-:Y:S01]  /*4230*/  @P3 STG.E desc[UR36][R6.64+0xa0], R3 ;  /* 0x0000a00306003986 */ /* 0x0001e2000c101924 */
[----:B------:R-:W-:Y:S01]  /*4240*/  ISETP.GT.AND P3, PT, R22, 0x39, PT ;  /* 0x000000391600780c */ /* 0x000fe20003f64270 */
[----:B-1----:R-:W-:-:S02]  /*4250*/  FMUL R9, R48, R58 ;  /* 0x0000003a30097220 */ /* 0x002fc40000400000 */
[----:B------:R-:W-:Y:S01]  /*4260*/  @P1 STG.E desc[UR36][R6.64+0xa4], R47 ;  /* 0x0000a42f06001986 */ /* 0x000fe2000c101924 */
[----:B------:R-:W-:-:S03]  /*4270*/  ISETP.GT.AND P1, PT, R22, 0x38, PT ;  /* 0x000000381600780c */ /* 0x000fc60003f24270 */
[----:B------:R1:W-:Y:S01]  /*4280*/  @P5 STG.E desc[UR36][R4.64+0xc0], R9 ;  /* 0x0000c00904005986 */ /* 0x0003e2000c101924 */
[----:B------:R-:W-:Y:S01]  /*4290*/  ISETP.GT.AND P5, PT, R0, RZ, P3 ;  /* 0x000000ff0000720c */ /* 0x000fe20001fa4270 */
[-C--:B0-----:R-:W-:Y:S02]  /*42a0*/  FMUL R3, R50, R58.reuse ;  /* 0x0000003a32037220 */ /* 0x081fe40000400000 */
[----:B------:R-:W-:Y:S01]  /*42b0*/  @P4 STG.E desc[UR36][R4.64+0xc4], R49 ;  /* 0x0000c43104004986 */ /* 0x000fe2000c101924 */
[C---:B------:R-:W-:Y:S02]  /*42c0*/  ISETP.GT.AND P4, PT, R0.reuse, RZ, P1 ;  /* 0x000000ff0000720c */ /* 0x040fe40000f84270 */
[C---:B------:R-:W-:Y:S01]  /*42d0*/  ISETP.GT.AND P1, PT, R0.reuse, 0x8, P1 ;  /* 0x000000080000780c */ /* 0x040fe20000f24270 */
[----:B------:R-:W-:Y:S01]  /*42e0*/  @P0 STG.E desc[UR36][R6.64+0xc0], R3 ;  /* 0x0000c00306000986 */ /* 0x000fe2000c101924 */
[----:B------:R-:W-:Y:S01]  /*42f0*/  ISETP.GT.AND P3, PT, R0, 0x8, P3 ;  /* 0x000000080000780c */ /* 0x000fe20001f64270 */
[----:B-1----:R-:W-:-:S02]  /*4300*/  FMUL R9, R52, R58 ;  /* 0x0000003a34097220 */ /* 0x002fc40000400000 */
[----:B------:R-:W-:Y:S06]  /*4310*/  @P2 STG.E desc[UR36][R6.64+0xc4], R51 ;  /* 0x0000c43306002986 */ /* 0x000fec000c101924 */
[----:B------:R-:W-:Y:S04]  /*4320*/  @P4 STG.E desc[UR36][R4.64+0xe0], R9 ;  /* 0x0000e00904004986 */ /* 0x000fe8000c101924 */
[----:B------:R0:W-:Y:S02]  /*4330*/  @P5 STG.E desc[UR36][R4.64+0xe4], R53 ;  /* 0x0000e43504005986 */ /* 0x0001e4000c101924 */
[----:B0-----:R-:W-:-:S02]  /*4340*/  @P1 IMAD.MOV.U32 R4, RZ, RZ, R6 ;  /* 0x000000ffff041224 */ /* 0x001fc400078e0006 */
[----:B------:R-:W-:-:S05]  /*4350*/  @P1 IMAD.MOV.U32 R5, RZ, RZ, R7 ;  /* 0x000000ffff051224 */ /* 0x000fca00078e0007 */
[----:B------:R0:W-:Y:S04]  /*4360*/  @P1 STG.E desc[UR36][R4.64+0xe0], R11 ;  /* 0x0000e00b04001986 */ /* 0x0001e8000c101924 */
[----:B------:R0:W-:Y:S02]  /*4370*/  @P3 STG.E desc[UR36][R6.64+0xe4], R55 ;  /* 0x0000e43706003986 */ /* 0x0001e4000c101924 */
.L_x_100:
[----:B------:R-:W-:Y:S05]  /*4380*/  BSYNC B0 ;  /* 0x0000000000007941 */ /* 0x000fea0003800000 */
.L_x_38:
[----:B0-2---:R-:W2:Y:S01]  /*4390*/  LDL.64 R4, [R1] ;  /* 0x0000000001047983 */ /* 0x005ea20000100a00 */
[----:B------:R-:W-:Y:S01]  /*43a0*/  ULDC.64 UR4, c[0x0][0x650] ;  /* 0x0001940000047ab9 */ /* 0x000fe20000000a00 */
[----:B------:R-:W-:Y:S02]  /*43b0*/  IMAD.U32 R0, RZ, RZ, UR44 ;  /* 0x0000002cff007e24 */ /* 0x000fe4000f8e00ff */
[----:B------:R-:W-:Y:S02]  /*43c0*/  IMAD.MOV.U32 R22, RZ, RZ, -0x1 ;  /* 0xffffffffff167424 */ /* 0x000fe400078e00ff */
[----:B------:R0:W-:Y:S01]  /*43d0*/  SYNCS.ARRIVE.TRANS64.A1T0 RZ, [R0+UR48], RZ ;  /* 0x000000ff00ff79a7 */ /* 0x0001e20008100030 */
[----:B------:R-:W-:Y:S02]  /*43e0*/  IMAD.MOV.U32 R18, RZ, RZ, -0x1 ;  /* 0xffffffffff127424 */ /* 0x000fe400078e00ff */
[----:B------:R-:W-:Y:S01]  /*43f0*/  IMAD.MOV.U32 R19, RZ, RZ, -0x1 ;  /* 0xffffffffff137424 */ /* 0x000fe200078e00ff */
[----:B0-----:R-:W-:-:S02]  /*4400*/  PRMT R0, RZ, 0x7610, R0 ;  /* 0x00007610ff007816 */ /* 0x001fc40000000000 */
[----:B--2---:R-:W-:-:S05]  /*4410*/  LEA R16, P0, R4, R16, 0x1 ;  /* 0x0000001004107211 */ /* 0x004fca00078008ff */
[----:B------:R-:W-:Y:S01]  /*4420*/  IMAD.X R17, R68, 0x1, R17, P0 ;  /* 0x0000000144117824 */ /* 0x000fe200000e0611 */
[----:B------:R-:W-:-:S04]  /*4430*/  ISETP.GE.U32.AND P0, PT, R16, UR4, PT ;  /* 0x0000000410007c0c */ /* 0x000fc8000bf06070 */
[----:B------:R-:W-:-:S13]  /*4440*/  ISETP.GE.U32.AND.EX P0, PT, R17, UR5, PT, P0 ;  /* 0x0000000511007c0c */ /* 0x000fda000bf06100 */
[----:B------:R-:W-:Y:S05]  /*4450*/  @P0 BRA `(.L_x_101) ;  /* 0x00000004004c0947 */ /* 0x000fea0003800000 */
[----:B---3--:R-:W0:Y:S01]  /*4460*/  LDC.64 R10, c[0x0][0x628] ;  /* 0x00018a00ff0a7b82 */ /* 0x008e220000000a00 */
[----:B------:R-:W2:Y:S01]  /*4470*/  S2R R12, SR_CTAID.X ;  /* 0x00000000000c7919 */ /* 0x000ea20000002500 */
[----:B-1--4-:R-:W-:Y:S02]  /*4480*/  IMAD.MOV.U32 R8, RZ, RZ, R16 ;  /* 0x000000ffff087224 */ /* 0x012fe400078e0010 */
[----:B------:R-:W-:Y:S01]  /*4490*/  IMAD.MOV.U32 R9, RZ, RZ, R17 ;  /* 0x000000ffff097224 */ /* 0x000fe200078e0011 */
[----:B------:R-:W1:Y:S03]  /*44a0*/  S2R R18, SR_CTAID.Y ;  /* 0x0000000000127919 */ /* 0x000e660000002600 */
[----:B------:R-:W3:Y:S08]  /*44b0*/  LDC R0, c[0x0][0x630] ;  /* 0x00018c00ff007b82 */ /* 0x000ef00000000800 */
[----:B------:R-:W4:Y:S01]  /*44c0*/  LDC.64 R14, c[0x0][0x620] ;  /* 0x00018800ff0e7b82 */ /* 0x000f220000000a00 */
[----:B0-----:R-:W-:-:S04]  /*44d0*/  ISETP.NE.U32.AND P0, PT, R10, RZ, PT ;  /* 0x000000ff0a00720c */ /* 0x001fc80003f05070 */
[----:B------:R-:W-:-:S13]  /*44e0*/  ISETP.NE.AND.EX P0, PT, R11, RZ, PT, P0 ;  /* 0x000000ff0b00720c */ /* 0x000fda0003f05300 */
[----:B-1234-:R-:W-:Y:S05]  /*44f0*/  @!P0 BRA `(.L_x_102) ;  /* 0x0000000000288947 */ /* 0x01efea0003800000 */
[----:B------:R-:W0:Y:S02]  /*4500*/  LDC R3, c[0x0][0x634] ;  /* 0x00018d00ff037b82 */ /* 0x000e240000000800 */
[----:B0-----:R-:W-:-:S05]  /*4510*/  IADD3 R3, P0, R16, R3, RZ ;  /* 0x0000000310037210 */ /* 0x001fca0007f1e0ff */
        /* <DEDUP_REMOVED lines=8> */
.L_x_102:
[-CC-:B------:R-:W-:Y:S01]  /*45a0*/  SHF.R.U64 R19, R8, R0.reuse, R9.reuse ;  /* 0x0000000008137219 */ /* 0x180fe20000001209 */
[----:B------:R-:W0:Y:S01]  /*45b0*/  LDC.64 R24, c[0x0][0x640] ;  /* 0x00019000ff187b82 */ /* 0x000e220000000a00 */
[----:B------:R-:W-:Y:S01]  /*45c0*/  SHF.R.U32.HI R0, RZ, R0, R9 ;  /* 0x00000000ff007219 */ /* 0x000fe20000011609 */
[----:B------:R-:W-:Y:S01]  /*45d0*/  ULDC UR4, c[0x0][0x150] ;  /* 0x0000540000047ab9 */ /* 0x000fe20000000800 */
[----:B------:R-:W-:Y:S02]  /*45e0*/  IADD3 R3, P0, RZ, -R19, RZ ;  /* 0x80000013ff037210 */ /* 0x000fe40007f1e0ff */
[----:B------:R-:W-:-:S03]  /*45f0*/  I2FP.F32.U32 R7, R12 ;  /* 0x0000000c00077245 */ /* 0x000fc60000201000 */
[----:B------:R-:W1:Y:S01]  /*4600*/  LDC R6, c[0x0][0x618] ;  /* 0x00018600ff067b82 */ /* 0x000e620000000800 */
[----:B------:R-:W-:Y:S02]  /*4610*/  IMAD.X R5, RZ, RZ, ~R0, P0 ;  /* 0x000000ffff057224 */ /* 0x000fe400000e0e00 */
[----:B------:R-:W-:Y:S01]  /*4620*/  FMUL R7, R7, UR4 ;  /* 0x0000000407077c20 */ /* 0x000fe20008400000 */
[----:B------:R-:W-:Y:S01]  /*4630*/  ULDC UR4, c[0x0][0x154] ;  /* 0x0000550000047ab9 */ /* 0x000fe20000000800 */
[-C--:B------:R-:W-:Y:S02]  /*4640*/  IMAD R0, R5, R14.reuse, RZ ;  /* 0x0000000e05007224 */ /* 0x080fe400078e02ff */
[C---:B------:R-:W-:Y:S01]  /*4650*/  IMAD.WIDE.U32 R4, R3.reuse, R14, R16 ;  /* 0x0000000e03047225 */ /* 0x040fe200078e0010 */
[----:B------:R-:W2:Y:S01]  /*4660*/  LDC R8, c[0x0][0x608] ;  /* 0x00018200ff087b82 */ /* 0x000ea20000000800 */
[----:B------:R-:W3:Y:S02]  /*4670*/  F2I.U32.TRUNC.NTZ R7, R7 ;  /* 0x0000000700077305 */ /* 0x000ee4000020f000 */
[----:B------:R-:W-:Y:S01]  /*4680*/  IMAD R3, R3, R15, R0 ;  /* 0x0000000f03037224 */ /* 0x000fe200078e0200 */
[----:B------:R-:W-:-:S03]  /*4690*/  I2FP.F32.U32 R0, R18 ;  /* 0x0000001200007245 */ /* 0x000fc60000201000 */
[----:B------:R-:W-:Y:S01]  /*46a0*/  IMAD.IADD R3, R5, 0x1, R3 ;  /* 0x0000000105037824 */ /* 0x000fe200078e0203 */
[----:B------:R-:W4:Y:S01]  /*46b0*/  LDC R11, c[0x0][0x658] ;  /* 0x00019600ff0b7b82 */ /* 0x000f220000000800 */
[----:B0-----:R-:W-:-:S04]  /*46c0*/  ISETP.NE.U32.AND P0, PT, R24, RZ, PT ;  /* 0x000000ff1800720c */ /* 0x001fc80003f05070 */
[----:B------:R-:W-:-:S03]  /*46d0*/  ISETP.NE.AND.EX P0, PT, R25, RZ, PT, P0 ;  /* 0x000000ff1900720c */ /* 0x000fc60003f05300 */
[----:B------:R-:W0:Y:S01]  /*46e0*/  LDC R9, c[0x0][0x144] ;  /* 0x00005100ff097b82 */ /* 0x000e220000000800 */
[-C--:B-1----:R-:W-:Y:S01]  /*46f0*/  SHF.R.U64 R10, R4, R6.reuse, R3 ;  /* 0x00000006040a7219 */ /* 0x082fe20000001203 */
[----:B---3--:R-:W-:Y:S01]  /*4700*/  IMAD.MOV R7, RZ, RZ, -R7 ;  /* 0x000000ffff077224 */ /* 0x008fe200078e0a07 */
[----:B------:R-:W-:Y:S01]  /*4710*/  SHF.R.U32.HI R3, RZ, R6, R3 ;  /* 0x00000006ff037219 */ /* 0x000fe20000011603 */
[----:B------:R-:W-:-:S04]  /*4720*/  FMUL R6, R0, UR4 ;  /* 0x0000000400067c20 */ /* 0x000fc80008400000 */
[----:B------:R-:W1:Y:S01]  /*4730*/  LDC R21, c[0x0][0x148] ;  /* 0x00005200ff157b82 */ /* 0x000e620000000800 */
[----:B------:R3:W0:Y:S01]  /*4740*/  F2I.U32.TRUNC.NTZ R14, R6 ;  /* 0x00000006000e7305 */ /* 0x000622000020f000 */
[-CC-:B--2---:R-:W-:Y:S02]  /*4750*/  SHF.R.U64 R13, R10, R8.reuse, R3.reuse ;  /* 0x000000080a0d7219 */ /* 0x184fe40000001203 */
[----:B------:R-:W-:-:S04]  /*4760*/  SHF.R.U32.HI R0, RZ, R8, R3 ;  /* 0x00000008ff007219 */ /* 0x000fc80000011603 */
[----:B------:R-:W2:Y:S01]  /*4770*/  LDC R20, c[0x0][0x648] ;  /* 0x00019200ff147b82 */ /* 0x000ea20000000800 */
[-CC-:B----4-:R-:W-:Y:S02]  /*4780*/  SHF.R.U64 R15, R13, R11.reuse, R0.reuse ;  /* 0x0000000b0d0f7219 */ /* 0x190fe40000001200 */
[----:B------:R-:W-:-:S03]  /*4790*/  SHF.R.U32.HI R5, RZ, R11, R0 ;  /* 0x0000000bff057219 */ /* 0x000fc60000011600 */
[----:B------:R-:W-:Y:S02]  /*47a0*/  IMAD.MOV.U32 R4, RZ, RZ, R15 ;  /* 0x000000ffff047224 */ /* 0x000fe400078e000f */
[----:B------:R-:W4:Y:S01]  /*47b0*/  LDC R26, c[0x0][0x638] ;  /* 0x00018e00ff1a7b82 */ /* 0x000f220000000800 */
[----:B0-----:R-:W-:-:S07]  /*47c0*/  IMAD R22, R9, R7, R12 ;  /* 0x0000000709167224 */ /* 0x001fce00078e020c */
[----:B------:R-:W0:Y:S08]  /*47d0*/  LDC R27, c[0x0][0x610] ;  /* 0x00018400ff1b7b82 */ /* 0x000e300000000800 */
[----:B------:R-:W0:Y:S01]  /*47e0*/  LDC R28, c[0x0][0x600] ;  /* 0x00018000ff1c7b82 */ /* 0x000e220000000800 */
[----:B-123--:R-:W-:Y:S05]  /*47f0*/  @!P0 BRA `(.L_x_103) ;  /* 0x0000000000288947 */ /* 0x00efea0003800000 */
[----:B------:R-:W1:Y:S02]  /*4800*/  LDC R0, c[0x0][0x64c] ;  /* 0x00019300ff007b82 */ /* 0x000e640000000800 */
[----:B-1----:R-:W-:-:S05]  /*4810*/  IADD3 R3, P0, R15, R0, RZ ;  /* 0x000000000f037210 */ /* 0x002fca0007f1e0ff */
        /* <DEDUP_REMOVED lines=8> */
.L_x_103:
[----:B------:R-:W-:Y:S01]  /*48a0*/  ISETP.NE.AND P0, PT, R2, 0x1, PT ;  /* 0x000000010200780c */ /* 0x000fe20003f05270 */
[----:B------:R-:W-:Y:S01]  /*48b0*/  IMAD.MOV R14, RZ, RZ, -R14 ;  /* 0x000000ffff0e7224 */ /* 0x000fe200078e0a0e */
[----:B------:R-:W-:Y:S02]  /*48c0*/  SHF.R.U64 R0, R4, R20, R5 ;  /* 0x0000001404007219 */ /* 0x000fe40000001205 */
[----:B------:R-:W-:Y:S02]  /*48d0*/  LOP3.LUT R3, R13, R70, RZ, 0xc0, !PT ;  /* 0x000000460d037212 */ /* 0x000fe400078ec0ff */
[----:B------:R-:W-:Y:S01]  /*48e0*/  LOP3.LUT R5, R10, R69, RZ, 0xc0, !PT ;  /* 0x000000450a057212 */ /* 0x000fe200078ec0ff */
[----:B------:R-:W-:Y:S02]  /*48f0*/  IMAD.MOV R4, RZ, RZ, -R0 ;  /* 0x000000ffff047224 */ /* 0x000fe400078e0a00 */
[----:B------:R-:W-:Y:S02]  /*4900*/  IMAD R3, R66, R0, R3 ;  /* 0x0000000042037224 */ /* 0x000fe400078e0203 */
[----:B----4-:R-:W-:-:S02]  /*4910*/  IMAD R0, R4, R26, R15 ;  /* 0x0000001a04007224 */ /* 0x010fc400078e020f */
[----:B------:R-:W-:Y:S02]  /*4920*/  @P0 IMAD R22, R21, R14, R18 ;  /* 0x0000000e15160224 */ /* 0x000fe400078e0212 */
[----:B------:R-:W-:Y:S02]  /*4930*/  IMAD.MOV.U32 R4, RZ, RZ, 0x1 ;  /* 0x00000001ff047424 */ /* 0x000fe400078e00ff */
[----:B0-----:R-:W-:Y:S02]  /*4940*/  IMAD R22, R3, R27, R22 ;  /* 0x0000001b03167224 */ /* 0x001fe400078e0216 */
[----:B------:R-:W-:Y:S01]  /*4950*/  IMAD R3, R0, R28, R5 ;  /* 0x0000001c00037224 */ /* 0x000fe200078e0205 */
[----:B------:R-:W-:-:S04]  /*4960*/  PRMT R0, R4, 0x7610, R0 ;  /* 0x0000761004007816 */ /* 0x000fc80000000000 */
[----:B------:R-:W-:Y:S02]  /*4970*/  SEL R18, R3, R22, !P0 ;  /* 0x0000001603127207 */ /* 0x000fe40004000000 */
[----:B------:R-:W-:-:S07]  /*4980*/  SEL R22, R22, R3, !P0 ;  /* 0x0000000316167207 */ /* 0x000fce0004000000 */
.L_x_101:
[----:B------:R-:W-:Y:S01]  /*4990*/  UIMAD.WIDE.U32 UR4, UR38, 0x24924925, URZ ;  /* 0x24924925260478a5 */ /* 0x000fe2000f8e003f */
[----:B------:R-:W-:Y:S02]  /*49a0*/  LOP3.LUT P0, RZ, R0, 0xff, RZ, 0xc0, !PT ;  /* 0x000000ff00ff7812 */ /* 0x000fe4000780c0ff */
[----:B------:R-:W-:Y:S01]  /*49b0*/  LOP3.LUT R77, R77, 0x1, RZ, 0x3c, !PT ;  /* 0x000000014d4d7812 */ /* 0x000fe200078e3cff */
[----:B------:R-:W-:-:S04]  /*49c0*/  UIADD3 UR4, UR38, -UR5, URZ ;  /* 0x8000000526047290 */ /* 0x000fc8000fffe03f */
[----:B------:R-:W-:-:S04]  /*49d0*/  ULEA.HI UR4, UR4, UR5, URZ, 0x1f ;  /* 0x0000000504047291 */ /* 0x000fc8000f8ff83f */
[----:B------:R-:W-:-:S04]  /*49e0*/  USHF.R.U32.HI UR4, URZ, 0x2, UR4 ;  /* 0x000000023f047899 */ /* 0x000fc80008011604 */
[----:B------:R-:W-:Y:S01]  /*49f0*/  UIMAD UR38, UR4, -0x7, UR38 ;  /* 0xfffffff9042678a4 */ /* 0x000fe2000f8e0226 */
[----:B------:R-:W-:Y:S11]  /*4a00*/  @P0 BRA `(.L_x_104) ;  /* 0xffffffcc009c0947 */ /* 0x000ff6000383ffff */
[----:B------:R-:W-:Y:S05]  /*4a10*/  EXIT ;  /* 0x000000000000794d */ /* 0x000fea0003800000 */
.L_x_17:
[----:B------:R-:W-:-:S08]  /*4a20*/  ISETP.NE.AND P0, PT, R9, RZ, PT ;  /* 0x000000ff0900720c */ /* 0x000fd00003f05270 */
[----:B0-----:R-:W0:-:S00]  /*4a30*/  USETMAXREG.DEALLOC.CTAPOOL 0x28 ;  /* 0x00000028000079c8 */ /* 0x001e0000080e0500 */
[----:B------:R-:W-:Y:S05]  /*4a40*/  @P0 EXIT ;  /* 0x000000000000094d */ /* 0x000fea0003800000 */
[----:B0-----:R-:W-:Y:S01]  /*4a50*/  LOP3.LUT P0, RZ, R3, 0xff, RZ, 0xc0, !PT ;  /* 0x000000ff03ff7812 */ /* 0x001fe2000780c0ff */
[----:B------:R-:W-:Y:S02]  /*4a60*/  IMAD.MOV.U32 R3, RZ, RZ, 0x1 ;  /* 0x00000001ff037424 */ /* 0x000fe400078e00ff */
[----:B------:R-:W-:-:S10]  /*4a70*/  IMAD.MOV.U32 R8, RZ, RZ, RZ ;  /* 0x000000ffff087224 */ /* 0x000fd400078e00ff */
[----:B------:R-:W-:Y:S05]  /*4a80*/  @!P0 BRA `(.L_x_105) ;  /* 0x0000000c009c8947 */ /* 0x000fea0003800000 */
[----:B------:R-:W0:Y:S01]  /*4a90*/  S2UR UR5, SR_CgaCtaId ;  /* 0x00000000000579c3 */ /* 0x000e220000008800 */
[----:B------:R-:W-:Y:S01]  /*4aa0*/  UMOV UR7, 0x1 ;  /* 0x0000000100077882 */ /* 0x000fe20000000000 */
[----:B------:R-:W-:Y:S01]  /*4ab0*/  LOP3.LUT P0, RZ, R4, 0x1f, RZ, 0xc0, !PT ;  /* 0x0000001f04ff7812 */ /* 0x000fe2000780c0ff */
[----:B------:R-:W-:Y:S01]  /*4ac0*/  ULDC UR14, c[0x0][0x658] ;  /* 0x00019600000e7ab9 */ /* 0x000fe20000000800 */
[----:B------:R-:W-:Y:S01]  /*4ad0*/  UMOV UR6, 0xffffffff ;  /* 0xffffffff00067882 */ /* 0x000fe20000000000 */
[----:B------:R-:W-:Y:S01]  /*4ae0*/  BSSY B0, `(.L_x_105) ;  /* 0x00000e1000007945 */ /* 0x000fe20003800000 */
[----:B------:R-:W-:Y:S01]  /*4af0*/  USHF.L.U32 UR6, UR6, UR14, URZ ;  /* 0x0000000e06067299 */ /* 0x000fe2000800063f */
[C---:B------:R-:W-:Y:S01]  /*4b00*/  ISETP.NE.AND P2, PT, R5.reuse, RZ, PT ;  /* 0x000000ff0500720c */ /* 0x040fe20003f45270 */
[----:B------:R-:W-:Y:S01]  /*4b10*/  IMAD.MOV.U32 R10, RZ, RZ, 0x1 ;  /* 0x00000001ff0a7424 */ /* 0x000fe200078e00ff */
[----:B------:R-:W-:Y:S01]  /*4b20*/  ISETP.NE.OR P0, PT, R5, RZ, !P0 ;  /* 0x000000ff0500720c */ /* 0x000fe20004705670 */
[----:B------:R-:W-:Y:S01]  /*4b30*/  IMAD.MOV.U32 R3, RZ, RZ, 0x1 ;  /* 0x00000001ff037424 */ /* 0x000fe200078e00ff */
[----:B------:R-:W-:Y:S01]  /*4b40*/  LOP3.LUT R9, R23, 0x2, RZ, 0xfc, !PT ;  /* 0x0000000217097812 */ /* 0x000fe200078efcff */
[----:B------:R-:W-:Y:S01]  /*4b50*/  IMAD.MOV.U32 R8, RZ, RZ, RZ ;  /* 0x000000ffff087224 */ /* 0x000fe200078e00ff */
[----:B------:R-:W-:Y:S01]  /*4b60*/  ULDC UR13, c[0x0][0x600] ;  /* 0x00018000000d7ab9 */ /* 0x000fe20000000800 */
[----:B------:R-:W-:Y:S01]  /*4b70*/  UMOV UR23, 0x5 ;  /* 0x0000000500177882 */ /* 0x000fe20000000000 */
[----:B------:R-:W-:-:S02]  /*4b80*/  UIADD3 UR42, UR40, 0x1, URZ ;  /* 0x00000001282a7890 */ /* 0x000fc4000fffe03f */
[----:B------:R-:W-:Y:S02]  /*4b90*/  UIADD3 UR13, UR13, -0x1, URZ ;  /* 0xffffffff0d0d7890 */ /* 0x000fe4000fffe03f */
[----:B------:R-:W-:Y:S02]  /*4ba0*/  USHF.L.U32 UR14, UR7, UR14, URZ ;  /* 0x0000000e070e7299 */ /* 0x000fe4000800063f */
[----:B------:R-:W-:Y:S01]  /*4bb0*/  ULOP3.LUT UR21, URZ, UR6, URZ, 0x33, !UPT ;  /* 0x000000063f157292 */ /* 0x000fe2000f8e333f */
[----:B------:R-:W-:Y:S01]  /*4bc0*/  ULDC.64 UR30, c[0x0][0x198] ;  /* 0x00006600001e7ab9 */ /* 0x000fe20000000a00 */
[----:B0-----:R-:W-:Y:S02]  /*4bd0*/  ULOP3.LUT UR4, UR5, 0x1, URZ, 0xc0, !UPT ;  /* 0x0000000105047892 */ /* 0x001fe4000f8ec03f */
[----:B------:R-:W-:Y:S02]  /*4be0*/  USHF.R.U32.HI UR41, URZ, 0x1, UR5 ;  /* 0x000000013f297899 */ /* 0x000fe40008011605 */
[----:B------:R-:W-:-:S02]  /*4bf0*/  USHF.L.U32 UR15, UR5, 0x5, URZ ;  /* 0x00000005050f7899 */ /* 0x000fc4000800063f */
[----:B------:R-:W-:Y:S02]  /*4c00*/  USHF.L.U32 UR37, UR5, 0xa, URZ ;  /* 0x0000000a05257899 */ /* 0x000fe4000800063f */
[----:B------:R-:W-:Y:S02]  /*4c10*/  ULOP3.LUT UR5, UR5, 0xfffffffe, URZ, 0xc0, !UPT ;  /* 0xfffffffe05057892 */ /* 0x000fe4000f8ec03f */
[----:B------:R-:W-:Y:S02]  /*4c20*/  UISETP.GT.U32.AND UP0, UPT, UR4, 0xffff, UPT ;  /* 0x0000ffff0400788c */ /* 0x000fe4000bf04070 */
[----:B------:R-:W-:Y:S02]  /*4c30*/  USHF.L.U32 UR22, UR7, UR5, URZ ;  /* 0x0000000507167299 */ /* 0x000fe4000800063f */
[----:B------:R-:W-:Y:S02]  /*4c40*/  ULOP3.LUT UR5, UR5, 0x1, URZ, 0xfc, !UPT ;  /* 0x0000000105057892 */ /* 0x000fe4000f8efc3f */
[----:B------:R-:W-:-:S02]  /*4c50*/  USEL UR4, UR4, 0xffff, !UP0 ;  /* 0x0000ffff04047887 */ /* 0x000fc4000c000000 */
[----:B------:R-:W-:Y:S02]  /*4c60*/  USHF.L.U32 UR5, UR7, UR5, URZ ;  /* 0x0000000507057299 */ /* 0x000fe4000800063f */
[----:B------:R-:W-:Y:S02]  /*4c70*/  ULOP3.LUT UR4, UR4, 0xffff, URZ, 0xc0, !UPT ;  /* 0x0000ffff04047892 */ /* 0x000fe4000f8ec03f */
[----:B------:R-:W-:Y:S02]  /*4c80*/  ULOP3.LUT UR15, UR15, 0x20, URZ, 0xc0, !UPT ;  /* 0x000000200f0f7892 */ /* 0x000fe4000f8ec03f */
[----:B------:R-:W-:Y:S02]  /*4c90*/  ULOP3.LUT UR22, UR22, UR5, URZ, 0xfc, !UPT ;  /* 0x0000000516167292 */ /* 0x000fe4000f8efc3f */
[----:B------:R-:W-:-:S12]  /*4ca0*/  USHF.L.U32 UR23, UR23, UR4, URZ ;  /* 0x0000000417177299 */ /* 0x000fd8000800063f */
.L_x_117:
[----:B------:R-:W-:-:S03]  /*4cb0*/  UMOV UR4, 0xffffffff ;  /* 0xffffffff00047882 */ /* 0x000fc60000000000 */
[----:B------:R-:W-:Y:S05]  /*4cc0*/  BRA.DIV UR4, `(.L_x_106) ;  /* 0x0000001204947947 */ /* 0x000fea000b800000 */
[----:B------:R-:W-:-:S13]  /*4cd0*/  ELECT P6, URZ, PT ;  /* 0x00000000003f782f */ /* 0x000fda00038c0000 */
.L_x_133:
[----:B------:R-:W0:Y:S01]  /*4ce0*/  LDC R4, c[0x0][0x28c] ;  /* 0x0000a300ff047b82 */ /* 0x000e220000000800 */
[----:B------:R-:W-:Y:S01]  /*4cf0*/  BSSY B1, `(.L_x_107) ;  /* 0x0000049000017945 */ /* 0x000fe20003800000 */
[----:B0-----:R-:W-:-:S13]  /*4d00*/  ISETP.LT.OR P6, PT, R4, 0x1, !P6 ;  /* 0x000000010400780c */ /* 0x001fda00077c1670 */
[----:B------:R-:W-:Y:S05]  /*4d10*/  @P6 BRA `(.L_x_108) ;  /* 0x0000000400186947 */ /* 0x000fea0003800000 */
[----:B------:R-:W-:Y:S01]  /*4d20*/  LEA R22, R22, UR41, 0x1 ;  /* 0x0000002916167c11 */ /* 0x000fe2000f8e08ff */
[----:B------:R-:W-:Y:S01]  /*4d30*/  IMAD.MOV.U32 R13, RZ, RZ, RZ ;  /* 0x000000ffff0d7224 */ /* 0x000fe200078e00ff */
[----:B------:R-:W-:Y:S01]  /*4d40*/  LEA R18, R18, UR15, 0x6 ;  /* 0x0000000f12127c11 */ /* 0x000fe2000f8e30ff */
[----:B------:R-:W-:Y:S02]  /*4d50*/  IMAD.U32 R14, RZ, RZ, UR42 ;  /* 0x0000002aff0e7e24 */ /* 0x000fe4000f8e00ff */
[----:B------:R-:W-:Y:S02]  /*4d60*/  IMAD.MOV.U32 R4, RZ, RZ, R3 ;  /* 0x000000ffff047224 */ /* 0x000fe400078e0003 */
[----:B------:R-:W-:Y:S02]  /*4d70*/  IMAD.MOV.U32 R5, RZ, RZ, R8 ;  /* 0x000000ffff057224 */ /* 0x000fe400078e0008 */
[----:B------:R-:W-:-:S07]  /*4d80*/  IMAD.SHL.U32 R22, R22, 0x20, RZ ;  /* 0x0000002016167824 */ /* 0x000fce00078e00ff */
.L_x_112:
[----:B------:R-:W0:Y:S01]  /*4d90*/  S2R R7, SR_CgaCtaId ;  /* 0x0000000000077919 */ /* 0x000e220000008800 */
[----:B------:R-:W-:-:S04]  /*4da0*/  MOV R6, 0x400 ;  /* 0x0000040000067802 */ /* 0x000fc80000000f00 */
[----:B0-----:R-:W-:Y:S02]  /*4db0*/  LEA R12, R7, R6, 0x18 ;  /* 0x00000006070c7211 */ /* 0x001fe400078ec0ff */
[----:B------:R-:W-:Y:S01]  /*4dc0*/  SHF.L.U32 R6, R4, 0x1f, RZ ;  /* 0x0000001f04067819 */ /* 0x000fe200000006ff */
[----:B------:R-:W0:Y:S02]  /*4dd0*/  @!P2 LDC R7, c[0x0][0x500] ;  /* 0x00014000ff07ab82 */ /* 0x000e240000000800 */
[----:B------:R-:W-:-:S04]  /*4de0*/  IMAD R11, R5, 0x8, R12 ;  /* 0x00000008050b7824 */ /* 0x000fc800078e020c */
[----:B------:R-:W1:Y:S02]  /*4df0*/  SYNCS.PHASECHK.TRANS64.TRYWAIT P1, [R11+URZ+0x38], R6 ;  /* 0x000038060b0075a7 */ /* 0x000e64000802017f */
[----:B-1----:R-:W-:Y:S05]  /*4e00*/  @!P1 BRA `(.L_x_109) ;  /* 0x0000001000649947 */ /* 0x002fea0003800000 */
.L_x_134:
[----:B-1----:R-:W-:Y:S01]  /*4e10*/  PRMT R6, R9, 0x9910, RZ ;  /* 0x0000991009067816 */ /* 0x002fe200000000ff */
[----:B0-----:R0:W-:Y:S03]  /*4e20*/  @!P2 SYNCS.ARRIVE.TRANS64 RZ, [R11+URZ], R7 ;  /* 0x000000070bffa9a7 */ /* 0x0011e6000800003f */
[----:B------:R-:W-:-:S13]  /*4e30*/  ISETP.NE.AND P1, PT, R6, 0x2, PT ;  /* 0x000000020600780c */ /* 0x000fda0003f25270 */
[----:B0-----:R-:W-:Y:S05]  /*4e40*/  @P1 BRA `(.L_x_110) ;  /* 0x0000000000041947 */ /* 0x001fea0003800000 */
[----:B------:R-:W-:Y:S01]  /*4e50*/  BPT.TRAP 0x1 ;  /* 0x000000040000795c */ /* 0x000fe20000300000 */
.L_x_110:
[----:B------:R-:W-:Y:S05]  /*4e60*/  @P0 BRA `(.L_x_111) ;  /* 0x0000000000040947 */ /* 0x000fea0003800000 */
[----:B------:R-:W-:Y:S01]  /*4e70*/  BPT.TRAP 0x1 ;  /* 0x000000040000795c */ /* 0x000fe20000300000 */
.L_x_111:
[----:B------:R-:W-:Y:S01]  /*4e80*/  R2UR UR8, R5 ;  /* 0x00000000050872ca */ /* 0x000fe200000e0000 */
[----:B------:R-:W-:Y:S01]  /*4e90*/  VIADD R14, R14, 0xffffffff ;  /* 0xffffffff0e0e7836 */ /* 0x000fe20000000000 */
[----:B------:R-:W-:Y:S01]  /*4ea0*/  R2UR UR10, R12 ;  /* 0x000000000c0a72ca */ /* 0x000fe200000e0000 */
[----:B------:R-:W-:Y:S01]  /*4eb0*/  UIADD3 UR4, UP0, UR30, 0xf0, URZ ;  /* 0x000000f01e047890 */ /* 0x000fe2000ff1e03f */
[----:B------:R-:W-:Y:S01]  /*4ec0*/  R2UR UR34, R13 ;  /* 0x000000000d2272ca */ /* 0x000fe200000e0000 */
[----:B------:R-:W-:Y:S01]  /*4ed0*/  UIADD3 UR38, UP1, UR30, 0x1f0, URZ ;  /* 0x000001f01e267890 */ /* 0x000fe2000ff3e03f */
[----:B------:R-:W-:Y:S01]  /*4ee0*/  R2UR UR33, R11 ;  /* 0x000000000b2172ca */ /* 0x000fe200000e0000 */
[----:B------:R-:W-:Y:S01]  /*4ef0*/  UIADD3.X UR5, URZ, UR31, URZ, UP0, !UPT ;  /* 0x0000001f3f057290 */ /* 0x000fe200087fe43f */
[----:B------:R-:W-:Y:S01]  /*4f00*/  R2UR UR35, R22 ;  /* 0x00000000162372ca */ /* 0x000fe200000e0000 */
[----:B------:R-:W-:Y:S01]  /*4f10*/  UPRMT UR29, URZ, 0x5410, UR23 ;  /* 0x000054103f1d7896 */ /* 0x000fe20008000017 */
[----:B------:R-:W-:Y:S01]  /*4f20*/  R2UR UR36, R19 ;  /* 0x00000000132472ca */ /* 0x000fe200000e0000 */
[----:B------:R-:W-:Y:S01]  /*4f30*/  UIADD3.X UR39, URZ, UR31, URZ, UP1, !UPT ;  /* 0x0000001f3f277290 */ /* 0x000fe20008ffe43f */
[----:B------:R-:W-:Y:S01]  /*4f40*/  R2UR UR19, R18 ;  /* 0x00000000121372ca */ /* 0x000fe200000e0000 */
[----:B------:R-:W-:Y:S01]  /*4f50*/  USHF.L.U32 UR8, UR8, 0xc, URZ ;  /* 0x0000000c08087899 */ /* 0x000fe2000800063f */
[----:B------:R-:W-:Y:S01]  /*4f60*/  ISETP.GT.AND P3, PT, R14, 0x1, PT ;  /* 0x000000010e00780c */ /* 0x000fe20003f64270 */
[----:B------:R-:W-:Y:S01]  /*4f70*/  UPRMT UR43, URZ, 0x5410, UR22 ;  /* 0x000054103f2b7896 */ /* 0x000fe20008000016 */
[----:B------:R-:W-:Y:S01]  /*4f80*/  VIADD R5, R5, 0x1 ;  /* 0x0000000105057836 */ /* 0x000fe20000000000 */
[----:B------:R-:W-:Y:S01]  /*4f90*/  ULEA UR9, UR41, UR8, 0xa ;  /* 0x0000000829097291 */ /* 0x000fe2000f8e503f */
[----:B------:R-:W-:Y:S01]  /*4fa0*/  VIADD R13, R13, 0x40 ;  /* 0x000000400d0d7836 */ /* 0x000fe20000000000 */
[----:B------:R-:W-:-:S02]  /*4fb0*/  ULOP3.LUT UR8, UR8, 0x400, UR37, 0xf8, !UPT ;  /* 0x0000040008087892 */ /* 0x000fc4000f8ef825 */
[----:B------:R-:W-:Y:S01]  /*4fc0*/  ULEA UR24, UR9, UR10, 0x2 ;  /* 0x0000000a09187291 */ /* 0x000fe2000f8e103f */
[C---:B------:R-:W-:Y:S01]  /*4fd0*/  ISETP.NE.AND P1, PT, R5.reuse, 0x7, PT ;  /* 0x000000070500780c */ /* 0x040fe20003f25270 */
[----:B------:R-:W-:Y:S02]  /*4fe0*/  ULEA UR8, UR8, UR10, 0x2 ;  /* 0x0000000a08087291 */ /* 0x000fe4000f8e103f */
[----:B------:R-:W-:Y:S01]  /*4ff0*/  UIADD3 UR32, UR24, 0x180, URZ ;  /* 0x0000018018207890 */ /* 0x000fe2000fffe03f */
[----:B------:R-:W-:Y:S01]  /*5000*/  SEL R7, RZ, 0x1, P1 ;  /* 0x00000001ff077807 */ /* 0x000fe20000800000 */
[----:B------:R-:W-:Y:S01]  /*5010*/  UIADD3 UR26, UR34, 0x20, URZ ;  /* 0x00000020221a7890 */ /* 0x000fe2000fffe03f */
[----:B------:R-:W-:Y:S01]  /*5020*/  SEL R5, R5, RZ, P1 ;  /* 0x000000ff05057207 */ /* 0x000fe20000800000 */
[----:B------:R-:W-:Y:S01]  /*5030*/  UIADD3 UR24, UR24, 0x2180, URZ ;  /* 0x0000218018187890 */ /* 0x000fe2000fffe03f */
[----:B------:R-:W-:Y:S01]  /*5040*/  LOP3.LUT R4, R4, R7, RZ, 0x3c, !PT ;  /* 0x0000000704047212 */ /* 0x000fe200078e3cff */
[----:B------:R-:W-:-:S02]  /*5050*/  UIADD3 UR16, UR8, 0x1c180, URZ ;  /* 0x0001c18008107890 */ /* 0x000fc4000fffe03f */
[----:B------:R-:W-:Y:S01]  /*5060*/  UIADD3 UR8, UR8, 0x1e180, URZ ;  /* 0x0001e18008087890 */ /* 0x000fe2000fffe03f */
[----:B------:R-:W-:Y:S01]  /*5070*/  UMOV UR6, 0x0 ;  /* 0x0000000000067882 */ /* 0x000fe20000000000 */
[----:B------:R-:W-:Y:S01]  /*5080*/  UMOV UR7, 0x10000000 ;  /* 0x1000000000077882 */ /* 0x000fe20000000000 */
[----:B------:R-:W-:Y:S01]  /*5090*/  UMOV UR25, UR33 ;  /* 0x0000002100197c82 */ /* 0x000fe20008000000 */
[----:B------:R-:W-:Y:S01]  /*50a0*/  UMOV UR27, UR35 ;  /* 0x00000023001b7c82 */ /* 0x000fe20008000000 */
[----:B------:R-:W-:Y:S01]  /*50b0*/  UMOV UR28, UR36 ;  /* 0x00000024001c7c82 */ /* 0x000fe20008000000 */
[----:B------:R-:W-:Y:S01]  /*50c0*/  UMOV UR17, UR33 ;  /* 0x0000002100117c82 */ /* 0x000fe20008000000 */
[----:B------:R-:W-:Y:S01]  /*50d0*/  UMOV UR18, UR34 ;  /* 0x0000002200127c82 */ /* 0x000fe20008000000 */
[----:B------:R-:W-:Y:S01]  /*50e0*/  UMOV UR20, UR36 ;  /* 0x0000002400147c82 */ /* 0x000fe20008000000 */
[----:B------:R0:W-:Y:S01]  /*50f0*/  UTMALDG.3D.MULTICAST [UR32], [UR4], UR29, desc[UR6] ;  /* 0x00000620040073b4 */ /* 0x0001e2000801181d */
[----:B------:R-:W-:Y:S01]  /*5100*/  UMOV UR9, UR33 ;  /* 0x0000002100097c82 */ /* 0x000fe20008000000 */
[----:B------:R-:W-:Y:S01]  /*5110*/  UMOV UR11, UR19 ;  /* 0x00000013000b7c82 */ /* 0x000fe20008000000 */
[----:B------:R-:W-:Y:S01]  /*5120*/  UMOV UR12, UR36 ;  /* 0x00000024000c7c82 */ /* 0x000fe20008000000 */
[----:B------:R-:W-:Y:S01]  /*5130*/  UMOV UR10, UR26 ;  /* 0x0000001a000a7c82 */ /* 0x000fe20008000000 */
[----:B------:R0:W-:Y:S01]  /*5140*/  UTMALDG.3D.MULTICAST [UR24], [UR4], UR29, desc[UR6] ;  /* 0x00000618040073b4 */ /* 0x0001e2000801181d */
[----:B------:R0:W-:Y:S01]  /*5150*/  UTMALDG.3D.MULTICAST [UR16], [UR38], UR43, desc[UR6] ;  /* 0x00000610260073b4 */ /* 0x0001e2000801182b */
[----:B------:R0:W-:Y:S02]  /*5160*/  UTMALDG.3D.MULTICAST [UR8], [UR38], UR43, desc[UR6] ;  /* 0x00000608260073b4 */ /* 0x0001e4000801182b */
[----:B0-----:R-:W-:Y:S05]  /*5170*/  @P3 BRA `(.L_x_112) ;  /* 0xfffffffc00043947 */ /* 0x001fea000383ffff */
.L_x_108:
[----:B------:R-:W-:Y:S05]  /*5180*/  BSYNC B1 ;  /* 0x0000000000017941 */ /* 0x000fea0003800000 */
.L_x_107:
[----:B------:R-:W2:Y:S01]  /*5190*/  LDL.64 R20, [R1] ;  /* 0x0000000001147983 */ /* 0x000ea20000100a00 */
[----:B------:R-:W-:Y:S01]  /*51a0*/  LOP3.LUT P4, RZ, R10, 0xff, RZ, 0xc0, !PT ;  /* 0x000000ff0aff7812 */ /* 0x000fe2000788c0ff */
[----:B------:R-:W-:Y:S01]  /*51b0*/  VIADD R11, R8, UR40 ;  /* 0x00000028080b7c36 */ /* 0x000fe20008000000 */
[----:B------:R-:W-:Y:S01]  /*51c0*/  ULDC.64 UR4, c[0x0][0x650] ;  /* 0x0001940000047ab9 */ /* 0x000fe20000000a00 */
[----:B------:R-:W-:Y:S01]  /*51d0*/  IMAD.U32 R8, RZ, RZ, UR40 ;  /* 0x00000028ff087e24 */ /* 0x000fe2000f8e00ff */
[----:B------:R-:W-:Y:S01]  /*51e0*/  UISETP.GE.U32.AND UP0, UPT, UR40, 0x7, UPT ;  /* 0x000000072800788c */ /* 0x000fe2000bf06070 */
[C---:B------:R-:W-:Y:S01]  /*51f0*/  IMAD.WIDE.U32 R4, R11.reuse, 0x24924925, RZ ;  /* 0x249249250b047825 */ /* 0x040fe200078e00ff */
[----:B------:R-:W-:Y:S01]  /*5200*/  ISETP.GT.U32.AND P1, PT, R11, 0x6, PT ;  /* 0x000000060b00780c */ /* 0x000fe20003f24070 */
[----:B------:R-:W-:Y:S01]  /*5210*/  BSSY B1, `(.L_x_113) ;  /* 0x000006b000017945 */ /* 0x000fe20003800000 */
[----:B------:R-:W-:Y:S01]  /*5220*/  PRMT R10, RZ, 0x7610, R10 ;  /* 0x00007610ff0a7816 */ /* 0x000fe2000000000a */
[----:B------:R-:W-:Y:S01]  /*5230*/  IMAD.MOV.U32 R22, RZ, RZ, -0x1 ;  /* 0xffffffffff167424 */ /* 0x000fe200078e00ff */
[----:B------:R-:W-:Y:S01]  /*5240*/  ISETP.LT.U32.AND P1, PT, R8, 0x7, P1 ;  /* 0x000000070800780c */ /* 0x000fe20000f21070 */
[----:B------:R-:W-:Y:S01]  /*5250*/  IMAD.MOV.U32 R18, RZ, RZ, -0x1 ;  /* 0xffffffffff127424 */ /* 0x000fe200078e00ff */
[----:B------:R-:W-:Y:S01]  /*5260*/  PLOP3.LUT P3, PT, PT, PT, UP0, 0x80, 0x0 ;  /* 0x000000000000781c */ /* 0x000fe20003f6f008 */
[----:B------:R-:W0:Y:S01]  /*5270*/  @P4 S2R R7, SR_CgaCtaId ;  /* 0x0000000000074919 */ /* 0x000e220000008800 */
[----:B------:R-:W-:Y:S01]  /*5280*/  SEL R4, RZ, 0x1, !P1 ;  /* 0x00000001ff047807 */ /* 0x000fe20004800000 */
[----:B------:R-:W-:Y:S01]  /*5290*/  IMAD.MOV.U32 R19, RZ, RZ, -0x1 ;  /* 0xffffffffff137424 */ /* 0x000fe200078e00ff */
[----:B------:R-:W-:-:S02]  /*52a0*/  @P4 MOV R6, 0x400 ;  /* 0x0000040000064802 */ /* 0x000fc40000000f00 */
[----:B------:R-:W-:Y:S02]  /*52b0*/  LOP3.LUT R3, R3, R4, RZ, 0x3c, !PT ;  /* 0x0000000403037212 */ /* 0x000fe400078e3cff */
[----:B------:R-:W-:Y:S02]  /*52c0*/  PRMT R4, RZ, 0x7610, R4 ;  /* 0x00007610ff047816 */ /* 0x000fe40000000004 */
[----:B0-----:R-:W-:Y:S01]  /*52d0*/  @P4 LEA R6, R7, R6, 0x18 ;  /* 0x0000000607064211 */ /* 0x001fe200078ec0ff */
[----:B------:R-:W-:-:S03]  /*52e0*/  IMAD.IADD R7, R11, 0x1, -R5 ;  /* 0x000000010b077824 */ /* 0x000fc600078e0a05 */
[----:B------:R0:W-:Y:S02]  /*52f0*/  @P4 SYNCS.ARRIVE.TRANS64.A1T0 RZ, [R6+URZ+0xa8], RZ ;  /* 0x0000a8ff06ff49a7 */ /* 0x0001e4000810003f */
[----:B------:R-:W-:-:S04]  /*5300*/  LEA.HI R7, R7, R5, RZ, 0x1f ;  /* 0x0000000507077211 */ /* 0x000fc800078ff8ff */
[----:B------:R-:W-:-:S04]  /*5310*/  SHF.R.U32.HI R8, RZ, 0x2, R7 ;  /* 0x00000002ff087819 */ /* 0x000fc80000011607 */
[----:B------:R-:W-:Y:S01]  /*5320*/  @P3 LOP3.LUT R3, R3, 0x1, R8, 0x78, !PT ;  /* 0x0000000103033812 */ /* 0x000fe200078e7808 */
[----:B------:R-:W-:Y:S01]  /*5330*/  IMAD R8, R8, -0x7, R11 ;  /* 0xfffffff908087824 */ /* 0x000fe200078e020b */
[----:B--2---:R-:W-:-:S05]  /*5340*/  IADD3 R16, P1, R16, R20, RZ ;  /* 0x0000001410107210 */ /* 0x004fca0007f3e0ff */
[----:B------:R-:W-:Y:S01]  /*5350*/  IMAD.X R17, R17, 0x1, R0, P1 ;  /* 0x0000000111117824 */ /* 0x000fe200008e0600 */
[----:B------:R-:W-:-:S04]  /*5360*/  ISETP.GE.U32.AND P1, PT, R16, UR4, PT ;  /* 0x0000000410007c0c */ /* 0x000fc8000bf26070 */
[----:B------:R-:W-:-:S13]  /*5370*/  ISETP.GE.U32.AND.EX P1, PT, R17, UR5, PT, P1 ;  /* 0x0000000511007c0c */ /* 0x000fda000bf26110 */
[----:B0-----:R-:W-:Y:S05]  /*5380*/  @P1 BRA `(.L_x_114) ;  /* 0x00000004004c1947 */ /* 0x001fea0003800000 */
[----:B------:R-:W0:Y:S01]  /*5390*/  S2R R12, SR_CTAID.X ;  /* 0x00000000000c7919 */ /* 0x000e220000002500 */
[----:B------:R-:W-:Y:S01]  /*53a0*/  ULDC.64 UR4, c[0x0][0x628] ;  /* 0x00018a0000047ab9 */ /* 0x000fe20000000a00 */
[----:B------:R-:W1:Y:S01]  /*53b0*/  LDC R13, c[0x0][0x144] ;  /* 0x00005100ff0d7b82 */ /* 0x000e620000000800 */
[----:B------:R-:W-:Y:S01]  /*53c0*/  ISETP.NE.U32.AND P1, PT, RZ, UR4, PT ;  /* 0x00000004ff007c0c */ /* 0x000fe2000bf25070 */
[----:B------:R-:W2:Y:S01]  /*53d0*/  S2R R11, SR_CTAID.Y ;  /* 0x00000000000b7919 */ /* 0x000ea20000002600 */
[----:B------:R-:W-:Y:S01]  /*53e0*/  ULDC UR6, c[0x0][0x150] ;  /* 0x0000540000067ab9 */ /* 0x000fe20000000800 */
[----:B------:R-:W-:Y:S01]  /*53f0*/  ULDC UR7, c[0x0][0x630] ;  /* 0x00018c0000077ab9 */ /* 0x000fe20000000800 */
[----:B------:R-:W-:Y:S01]  /*5400*/  ISETP.NE.AND.EX P1, PT, RZ, UR5, PT, P1 ;  /* 0x00000005ff007c0c */ /* 0x000fe2000bf25310 */
[----:B------:R-:W-:Y:S01]  /*5410*/  IMAD.MOV.U32 R4, RZ, RZ, R16 ;  /* 0x000000ffff047224 */ /* 0x000fe200078e0010 */
[----:B0-----:R-:W-:-:S05]  /*5420*/  I2FP.F32.U32 R5, R12 ;  /* 0x0000000c00057245 */ /* 0x001fca0000201000 */
[----:B------:R-:W-:Y:S01]  /*5430*/  FMUL R14, R5, UR6 ;  /* 0x00000006050e7c20 */ /* 0x000fe20008400000 */
[----:B------:R-:W-:-:S05]  /*5440*/  IMAD.MOV.U32 R5, RZ, RZ, R17 ;  /* 0x000000ffff057224 */ /* 0x000fca00078e0011 */
[----:B--2---:R-:W-:Y:S05]  /*5450*/  @!P1 BRA `(.L_x_115) ;  /* 0x0000000000289947 */ /* 0x004fea0003800000 */
[----:B------:R-:W-:Y:S02]  /*5460*/  ULDC UR6, c[0x0][0x634] ;  /* 0x00018d0000067ab9 */ /* 0x000fe40000000800 */
[----:B------:R-:W-:-:S05]  /*5470*/  IADD3 R5, P1, R16, UR6, RZ ;  /* 0x0000000610057c10 */ /* 0x000fca000ff3e0ff */
[----:B------:R-:W-:-:S04]  /*5480*/  IMAD.X R15, RZ, RZ, R17, P1 ;  /* 0x000000ffff0f7224 */ /* 0x000fc800008e0611 */
[----:B------:R-:W-:-:S04]  /*5490*/  IMAD.WIDE.U32 R6, R15, UR4, RZ ;  /* 0x000000040f067c25 */ /* 0x000fc8000f8e00ff */
[----:B------:R-:W-:-:S04]  /*54a0*/  IMAD.WIDE.U32 R6, P1, R5, UR5, R6 ;  /* 0x0000000505067c25 */ /* 0x000fc8000f820006 */
[----:B------:R-:W-:-:S04]  /*54b0*/  IMAD.WIDE.U32 R4, R5, UR4, RZ ;  /* 0x0000000405047c25 */ /* 0x000fc8000f8e00ff */
[----:B------:R-:W-:Y:S01]  /*54c0*/  IMAD.MOV.U32 R4, RZ, RZ, R7 ;  /* 0x000000ffff047224 */ /* 0x000fe200078e0007 */
[----:B------:R-:W-:Y:S01]  /*54d0*/  IADD3 RZ, P3, R5, R6, RZ ;  /* 0x0000000605ff7210 */ /* 0x000fe20007f7e0ff */
[----:B------:R-:W-:-:S04]  /*54e0*/  IMAD.X R5, RZ, RZ, RZ, P1 ;  /* 0x000000ffff057224 */ /* 0x000fc800008e06ff */
[----:B------:R-:W-:-:S08]  /*54f0*/  IMAD.WIDE.U32.X R4, R15, UR5, R4, P3 ;  /* 0x000000050f047c25 */ /* 0x000fd000098e0404 */
.L_x_115:
[--C-:B------:R-:W-:Y:S01]  /*5500*/  SHF.R.U64 R19, R4, UR7, R5.reuse ;  /* 0x0000000704137c19 */ /* 0x100fe20008001205 */
[----:B------:R-:W0:Y:S01]  /*5510*/  F2I.U32.TRUNC.NTZ R14, R14 ;  /* 0x0000000e000e7305 */ /* 0x000e22000020f000 */
[----:B------:R-:W-:Y:S01]  /*5520*/  SHF.R.U32.HI R4, RZ, UR7, R5 ;  /* 0x00000007ff047c19 */ /* 0x000fe20008011605 */
[----:B------:R-:W-:Y:S01]  /*5530*/  ULDC.64 UR4, c[0x0][0x620] ;  /* 0x0001880000047ab9 */ /* 0x000fe20000000a00 */
[----:B------:R-:W-:Y:S01]  /*5540*/  IADD3 R7, P1, RZ, -R19, RZ ;  /* 0x80000013ff077210 */ /* 0x000fe20007f3e0ff */
[----:B------:R-:W-:Y:S01]  /*5550*/  ULDC.64 UR6, c[0x0][0x640] ;  /* 0x0001900000067ab9 */ /* 0x000fe20000000a00 */
[----:B------:R-:W2:Y:S03]  /*5560*/  LDC R18, c[0x0][0x148] ;  /* 0x00005200ff127b82 */ /* 0x000ea60000000800 */
[----:B------:R-:W-:Y:S01]  /*5570*/  IMAD.X R4, RZ, RZ, ~R4, P1 ;  /* 0x000000ffff047224 */ /* 0x000fe200008e0e04 */
[----:B------:R-:W-:-:S03]  /*5580*/  ISETP.NE.U32.AND P1, PT, RZ, UR6, PT ;  /* 0x00000006ff007c0c */ /* 0x000fc6000bf25070 */
[----:B------:R-:W-:Y:S01]  /*5590*/  IMAD R6, R4, UR4, RZ ;  /* 0x0000000404067c24 */ /* 0x000fe2000f8e02ff */
[----:B------:R-:W-:Y:S01]  /*55a0*/  ISETP.NE.AND.EX P1, PT, RZ, UR7, PT, P1 ;  /* 0x00000007ff007c0c */ /* 0x000fe2000bf25310 */
[----:B------:R-:W-:Y:S01]  /*55b0*/  IMAD.WIDE.U32 R4, R7, UR4, R16 ;  /* 0x0000000407047c25 */ /* 0x000fe2000f8e0010 */
[----:B------:R-:W-:-:S03]  /*55c0*/  ULDC UR4, c[0x0][0x618] ;  /* 0x0001860000047ab9 */ /* 0x000fc60000000800 */
[----:B------:R-:W-:Y:S01]  /*55d0*/  IMAD R7, R7, UR5, R6 ;  /* 0x0000000507077c24 */ /* 0x000fe2000f8e0206 */
[----:B------:R-:W-:Y:S01]  /*55e0*/  ULDC UR5, c[0x0][0x154] ;  /* 0x0000550000057ab9 */ /* 0x000fe20000000800 */
[----:B0-----:R-:W-:Y:S02]  /*55f0*/  IMAD.MOV R6, RZ, RZ, -R14 ;  /* 0x000000ffff067224 */ /* 0x001fe400078e0a0e */
[----:B------:R-:W-:Y:S02]  /*5600*/  IMAD.IADD R5, R5, 0x1, R7 ;  /* 0x0000000105057824 */ /* 0x000fe400078e0207 */
[----:B-1----:R-:W-:Y:S01]  /*5610*/  IMAD R12, R13, R6, R12 ;  /* 0x000000060d0c7224 */ /* 0x002fe200078e020c */
[----:B------:R-:W-:Y:S02]  /*5620*/  I2FP.F32.U32 R6, R11 ;  /* 0x0000000b00067245 */ /* 0x000fe40000201000 */
[--C-:B------:R-:W-:Y:S02]  /*5630*/  SHF.R.U64 R13, R4, UR4, R5.reuse ;  /* 0x00000004040d7c19 */ /* 0x100fe40008001205 */
[----:B------:R-:W-:Y:S01]  /*5640*/  SHF.R.U32.HI R4, RZ, UR4, R5 ;  /* 0x00000004ff047c19 */ /* 0x000fe20008011605 */
[----:B------:R-:W-:Y:S01]  /*5650*/  FMUL R6, R6, UR5 ;  /* 0x0000000506067c20 */ /* 0x000fe20008400000 */
[----:B------:R-:W-:-:S02]  /*5660*/  ULDC UR4, c[0x0][0x608] ;  /* 0x0001820000047ab9 */ /* 0x000fc40000000800 */
[--C-:B------:R-:W-:Y:S01]  /*5670*/  SHF.R.U64 R15, R13, UR4, R4.reuse ;  /* 0x000000040d0f7c19 */ /* 0x100fe20008001204 */
[----:B------:R0:W1:Y:S01]  /*5680*/  F2I.U32.TRUNC.NTZ R20, R6 ;  /* 0x0000000600147305 */ /* 0x000062000020f000 */
[----:B------:R-:W-:Y:S01]  /*5690*/  SHF.R.U32.HI R4, RZ, UR4, R4 ;  /* 0x00000004ff047c19 */ /* 0x000fe20008011604 */
[----:B------:R-:W-:-:S03]  /*56a0*/  ULDC UR4, c[0x0][0x658] ;  /* 0x0001960000047ab9 */ /* 0x000fc60000000800 */
[--C-:B------:R-:W-:Y:S02]  /*56b0*/  SHF.R.U64 R14, R15, UR4, R4.reuse ;  /* 0x000000040f0e7c19 */ /* 0x100fe40008001204 */
[----:B------:R-:W-:-:S03]  /*56c0*/  SHF.R.U32.HI R21, RZ, UR4, R4 ;  /* 0x00000004ff157c19 */ /* 0x000fc60008011604 */
[----:B------:R-:W-:Y:S02]  /*56d0*/  IMAD.MOV.U32 R4, RZ, RZ, R14 ;  /* 0x000000ffff047224 */ /* 0x000fe400078e000e */
[----:B------:R-:W-:Y:S01]  /*56e0*/  IMAD.MOV.U32 R5, RZ, RZ, R21 ;  /* 0x000000ffff057224 */ /* 0x000fe200078e0015 */
[----:B0-----:R-:W-:Y:S06]  /*56f0*/  @!P1 BRA `(.L_x_116) ;  /* 0x0000000000289947 */ /* 0x001fec0003800000 */
        /* <DEDUP_REMOVED lines=10> */
.L_x_116:
[----:B------:R-:W-:Y:S01]  /*57a0*/  ISETP.NE.AND P1, PT, R2, 0x1, PT ;  /* 0x000000010200780c */ /* 0x000fe20003f25270 */
[----:B------:R-:W-:Y:S01]  /*57b0*/  ULDC UR4, c[0x0][0x648] ;  /* 0x0001920000047ab9 */ /* 0x000fe20000000800 */
[----:B------:R-:W-:Y:S01]  /*57c0*/  LOP3.LUT R15, R15, UR21, RZ, 0xc0, !PT ;  /* 0x000000150f0f7c12 */ /* 0x000fe2000f8ec0ff */
[----:B-1----:R-:W-:Y:S01]  /*57d0*/  IMAD.MOV R20, RZ, RZ, -R20 ;  /* 0x000000ffff147224 */ /* 0x002fe200078e0a14 */
[----:B------:R-:W-:Y:S01]  /*57e0*/  SHF.R.U64 R4, R4, UR4, R5 ;  /* 0x0000000404047c19 */ /* 0x000fe20008001205 */
[----:B------:R-:W-:Y:S01]  /*57f0*/  ULDC UR4, c[0x0][0x638] ;  /* 0x00018e0000047ab9 */ /* 0x000fe20000000800 */
[----:B------:R-:W-:Y:S01]  /*5800*/  LOP3.LUT R13, R13, UR13, RZ, 0xc0, !PT ;  /* 0x0000000d0d0d7c12 */ /* 0x000fe2000f8ec0ff */
[----:B------:R-:W-:Y:S02]  /*5810*/  ULDC UR5, c[0x0][0x610] ;  /* 0x0001840000057ab9 */ /* 0x000fe40000000800 */
[----:B------:R-:W-:Y:S02]  /*5820*/  IMAD.MOV R5, RZ, RZ, -R4 ;  /* 0x000000ffff057224 */ /* 0x000fe400078e0a04 */
[----:B------:R-:W-:-:S02]  /*5830*/  IMAD R15, R4, UR14, R15 ;  /* 0x0000000e040f7c24 */ /* 0x000fc4000f8e020f */
[----:B--2---:R-:W-:Y:S02]  /*5840*/  @P1 IMAD R12, R18, R20, R11 ;  /* 0x00000014120c1224 */ /* 0x004fe400078e020b */
[----:B------:R-:W-:Y:S01]  /*5850*/  IMAD R14, R5, UR4, R14 ;  /* 0x00000004050e7c24 */ /* 0x000fe2000f8e020e */
[----:B------:R-:W-:Y:S01]  /*5860*/  ULDC UR4, c[0x0][0x600] ;  /* 0x0001800000047ab9 */ /* 0x000fe20000000800 */
[----:B------:R-:W-:Y:S02]  /*5870*/  IMAD R12, R15, UR5, R12 ;  /* 0x000000050f0c7c24 */ /* 0x000fe4000f8e020c */
[----:B------:R-:W-:Y:S02]  /*5880*/  IMAD R5, R14, UR4, R13 ;  /* 0x000000040e057c24 */ /* 0x000fe4000f8e020d */
[----:B------:R-:W-:-:S03]  /*5890*/  IMAD.MOV.U32 R4, RZ, RZ, 0x1 ;  /* 0x00000001ff047424 */ /* 0x000fc600078e00ff */
[----:B------:R-:W-:Y:S02]  /*58a0*/  SEL R18, R5, R12, !P1 ;  /* 0x0000000c05127207 */ /* 0x000fe40004800000 */
[----:B------:R-:W-:-:S07]  /*58b0*/  SEL R22, R12, R5, !P1 ;  /* 0x000000050c167207 */ /* 0x000fce0004800000 */
.L_x_114:
[----:B------:R-:W-:Y:S05]  /*58c0*/  BSYNC B1 ;  /* 0x0000000000017941 */ /* 0x000fea0003800000 */
.L_x_113:
[----:B------:R-:W-:-:S13]  /*58d0*/  LOP3.LUT P1, RZ, R4, 0xff, RZ, 0xc0, !PT ;  /* 0x000000ff04ff7812 */ /* 0x000fda000782c0ff */
[----:B------:R-:W-:Y:S05]  /*58e0*/  @P1 BRA `(.L_x_117) ;  /* 0xfffffff000f01947 */ /* 0x000fea000383ffff */
[----:B------:R-:W-:Y:S05]  /*58f0*/  BSYNC B0 ;  /* 0x0000000000007941 */ /* 0x000fea0003800000 */
.L_x_105:
[----:B------:R-:W-:-:S03]  /*5900*/  UMOV UR4, 0xffffffff ;  /* 0xffffffff00047882 */ /* 0x000fc60000000000 */
[----:B------:R-:W-:Y:S05]  /*5910*/  BRA.DIV UR4, `(.L_x_118) ;  /* 0x0000000604b47947 */ /* 0x000fea000b800000 */
[----:B------:R-:W-:-:S13]  /*5920*/  ELECT P6, URZ, PT ;  /* 0x00000000003f782f */ /* 0x000fda00038c0000 */
.L_x_137:
[----:B------:R-:W-:Y:S04]  /*5930*/  BSSY B0, `(.L_x_119) ;  /* 0x0000046000007945 */ /* 0x000fe80003800000 */
[----:B------:R-:W-:Y:S05]  /*5940*/  @!P6 BRA `(.L_x_120) ;  /* 0x000000040010e947 */ /* 0x000fea0003800000 */
[----:B------:R-:W-:-:S04]  /*5950*/  LOP3.LUT R23, R23, 0x2, RZ, 0xfc, !PT ;  /* 0x0000000217177812 */ /* 0x000fc800078efcff */
[----:B------:R-:W-:-:S13]  /*5960*/  ISETP.NE.AND P0, PT, R23, 0x3, PT ;  /* 0x000000031700780c */ /* 0x000fda0003f05270 */
[----:B------:R-:W-:Y:S05]  /*5970*/  @!P0 BRA `(.L_x_121) ;  /* 0x0000000000048947 */ /* 0x000fea0003800000 */
[----:B------:R-:W-:Y:S01]  /*5980*/  BPT.TRAP 0x1 ;  /* 0x000000040000795c */ /* 0x000fe20000300000 */
.L_x_121:
[----:B------:R-:W0:Y:S01]  /*5990*/  S2R R5, SR_CgaCtaId ;  /* 0x0000000000057919 */ /* 0x000e220000008800 */
[----:B------:R-:W-:Y:S02]  /*59a0*/  MOV R0, 0x400 ;  /* 0x0000040000007802 */ /* 0x000fe40000000f00 */
[----:B------:R-:W-:Y:S02]  /*59b0*/  SHF.L.U32 R2, R3, 0x1f, RZ ;  /* 0x0000001f03027819 */ /* 0x000fe400000006ff */
[----:B0-----:R-:W-:-:S05]  /*59c0*/  LEA R5, R5, R0, 0x18 ;  /* 0x0000000005057211 */ /* 0x001fca00078ec0ff */
[----:B------:R-:W-:-:S04]  /*59d0*/  VIADD R5, R5, 0x38 ;  /* 0x0000003805057836 */ /* 0x000fc80000000000 */
[C---:B------:R-:W-:Y:S02]  /*59e0*/  IMAD R7, R8.reuse, 0x8, R5 ;  /* 0x0000000808077824 */ /* 0x040fe400078e0205 */
[----:B------:R-:W-:Y:S02]  /*59f0*/  VIADD R8, R8, 0x1 ;  /* 0x0000000108087836 */ /* 0x000fe40000000000 */
[----:B------:R-:W0:Y:S03]  /*5a00*/  SYNCS.PHASECHK.TRANS64.TRYWAIT P0, [R7+URZ], R2 ;  /* 0x00000002070075a7 */ /* 0x000e26000800017f */
[----:B------:R-:W-:-:S04]  /*5a10*/  ISETP.NE.AND P1, PT, R8, 0x7, PT ;  /* 0x000000070800780c */ /* 0x000fc80003f25270 */
[----:B------:R-:W-:Y:S02]  /*5a20*/  SEL R0, RZ, 0x1, P1 ;  /* 0x00000001ff007807 */ /* 0x000fe40000800000 */
[----:B------:R-:W-:Y:S02]  /*5a30*/  SEL R8, R8, RZ, P1 ;  /* 0x000000ff08087207 */ /* 0x000fe40000800000 */
[----:B------:R-:W-:-:S03]  /*5a40*/  LOP3.LUT R9, R3, R0, RZ, 0x3c, !PT ;  /* 0x0000000003097212 */ /* 0x000fc600078e3cff */
[----:B------:R-:W-:Y:S01]  /*5a50*/  IMAD R6, R8, 0x8, R5 ;  /* 0x0000000808067824 */ /* 0x000fe200078e0205 */
[----:B------:R-:W-:Y:S01]  /*5a60*/  SHF.L.U32 R3, R9, 0x1f, RZ ;  /* 0x0000001f09037819 */ /* 0x000fe200000006ff */
[----:B0-----:R-:W-:Y:S06]  /*5a70*/  @!P0 BRA `(.L_x_122) ;  /* 0x00000004007c8947 */ /* 0x001fec0003800000 */
.L_x_138:
[----:B------:R-:W1:Y:S01]  /*5a80*/  SYNCS.PHASECHK.TRANS64.TRYWAIT P0, [R6+URZ], R3 ;  /* 0x00000003060075a7 */ /* 0x000e62000800017f */
[----:B------:R-:W-:-:S05]  /*5a90*/  VIADD R0, R8, 0x1 ;  /* 0x0000000108007836 */ /* 0x000fca0000000000 */
[----:B------:R-:W-:-:S04]  /*5aa0*/  ISETP.NE.AND P1, PT, R0, 0x7, PT ;  /* 0x000000070000780c */ /* 0x000fc80003f25270 */
[----:B0-----:R-:W-:Y:S02]  /*5ab0*/  SEL R2, RZ, 0x1, P1 ;  /* 0x00000001ff027807 */ /* 0x001fe40000800000 */
[----:B------:R-:W-:Y:S02]  /*5ac0*/  SEL R0, R0, RZ, P1 ;  /* 0x000000ff00007207 */ /* 0x000fe40000800000 */
[----:B------:R-:W-:-:S03]  /*5ad0*/  LOP3.LUT R9, R9, R2, RZ, 0x3c, !PT ;  /* 0x0000000209097212 */ /* 0x000fc600078e3cff */
[----:B------:R-:W-:Y:S01]  /*5ae0*/  IMAD R7, R0, 0x8, R5 ;  /* 0x0000000800077824 */ /* 0x000fe200078e0205 */
[----:B------:R-:W-:Y:S01]  /*5af0*/  SHF.L.U32 R4, R9, 0x1f, RZ ;  /* 0x0000001f09047819 */ /* 0x000fe200000006ff */
[----:B-1----:R-:W-:Y:S06]  /*5b00*/  @!P0 BRA `(.L_x_123) ;  /* 0x00000004006c8947 */ /* 0x002fec0003800000 */
.L_x_139:
[----:B------:R-:W1:Y:S01]  /*5b10*/  SYNCS.PHASECHK.TRANS64.TRYWAIT P0, [R7+URZ], R4 ;  /* 0x00000004070075a7 */ /* 0x000e62000800017f */
[----:B------:R-:W-:-:S05]  /*5b20*/  VIADD R0, R0, 0x1 ;  /* 0x0000000100007836 */ /* 0x000fca0000000000 */
[----:B------:R-:W-:-:S04]  /*5b30*/  ISETP.NE.AND P1, PT, R0, 0x7, PT ;  /* 0x000000070000780c */ /* 0x000fc80003f25270 */
[----:B------:R-:W-:Y:S02]  /*5b40*/  SEL R2, RZ, 0x1, P1 ;  /* 0x00000001ff027807 */ /* 0x000fe40000800000 */
[----:B------:R-:W-:Y:S02]  /*5b50*/  SEL R0, R0, RZ, P1 ;  /* 0x000000ff00007207 */ /* 0x000fe40000800000 */
[----:B------:R-:W-:-:S03]  /*5b60*/  LOP3.LUT R9, R9, R2, RZ, 0x3c, !PT ;  /* 0x0000000209097212 */ /* 0x000fc600078e3cff */
[----:B0-----:R-:W-:Y:S01]  /*5b70*/  IMAD R6, R0, 0x8, R5 ;  /* 0x0000000800067824 */ /* 0x001fe200078e0205 */
[----:B------:R-:W-:Y:S01]  /*5b80*/  SHF.L.U32 R3, R9, 0x1f, RZ ;  /* 0x0000001f09037819 */ /* 0x000fe200000006ff */
[----:B-1----:R-:W-:Y:S06]  /*5b90*/  @!P0 BRA `(.L_x_124) ;  /* 0x00000004005c8947 */ /* 0x002fec0003800000 */
.L_x_140:
        /* <DEDUP_REMOVED lines=9> */
.L_x_141:
        /* <DEDUP_REMOVED lines=9> */
.L_x_142:
[----:B------:R-:W1:Y:S01]  /*5cc0*/  SYNCS.PHASECHK.TRANS64.TRYWAIT P0, [R6+URZ], R3 ;  /* 0x00000003060075a7 */ /* 0x000e62000800017f */
[----:B------:R-:W-:-:S05]  /*5cd0*/  VIADD R0, R0, 0x1 ;  /* 0x0000000100007836 */ /* 0x000fca0000000000 */
[----:B------:R-:W-:-:S04]  /*5ce0*/  ISETP.NE.AND P1, PT, R0, 0x7, PT ;  /* 0x000000070000780c */ /* 0x000fc80003f25270 */
[----:B------:R-:W-:Y:S02]  /*5cf0*/  SEL R2, RZ, 0x1, P1 ;  /* 0x00000001ff027807 */ /* 0x000fe40000800000 */
[----:B------:R-:W-:Y:S02]  /*5d00*/  SEL R0, R0, RZ, P1 ;  /* 0x000000ff00007207 */ /* 0x000fe40000800000 */
[----:B------:R-:W-:Y:S01]  /*5d10*/  LOP3.LUT R2, R9, R2, RZ, 0x3c, !PT ;  /* 0x0000000209027212 */ /* 0x000fe200078e3cff */
[----:B-1----:R-:W-:Y:S06]  /*5d20*/  @!P0 BRA `(.L_x_127) ;  /* 0x0000000400348947 */ /* 0x002fec0003800000 */
.L_x_143:
[----:B------:R-:W-:Y:S01]  /*5d30*/  IMAD R5, R0, 0x8, R5 ;  /* 0x0000000800057824 */ /* 0x000fe200078e0205 */
[----:B------:R-:W-:-:S07]  /*5d40*/  SHF.L.U32 R0, R2, 0x1f, RZ ;  /* 0x0000001f02007819 */ /* 0x000fce00000006ff */
.L_x_128:
[----:B--2---:R2:W3:Y:S02]  /*5d50*/  SYNCS.PHASECHK.TRANS64.TRYWAIT P0, [R5+URZ], R0 ;  /* 0x00000000050075a7 */ /* 0x0044e4000800017f */
[----:B---3--:R-:W-:Y:S05]  /*5d60*/  @!P0 NANOSLEEP.SYNCS 0x989680 ;  /* 0x009896800000895d */ /* 0x008fea0003900000 */
[----:B------:R-:W3:Y:S02]  /*5d70*/  @!P0 SYNCS.PHASECHK.TRANS64 P0, [R5+URZ], R0 ;  /* 0x00000000050085a7 */ /* 0x000ee4000800007f */
[----:B---3--:R-:W-:Y:S05]  /*5d80*/  @!P0 BRA `(.L_x_128) ;  /* 0xfffffffc00f08947 */ /* 0x008fea000383ffff */
.L_x_120:
[----:B------:R-:W-:Y:S05]  /*5d90*/  BSYNC B0 ;  /* 0x0000000000007941 */ /* 0x000fea0003800000 */
.L_x_119:
[----:B------:R-:W-:Y:S05]  /*5da0*/  EXIT ;  /* 0x000000000000794d */ /* 0x000fea0003800000 */
.L_x_19:
[----:B0-----:R-:W-:-:S04]  /*5db0*/  IMAD.U32 R3, RZ, RZ, UR43 ;  /* 0x0000002bff037e24 */ /* 0x001fc8000f8e00ff */
[----:B------:R0:W1:Y:S03]  /*5dc0*/  SYNCS.PHASECHK.TRANS64.TRYWAIT P0, [R3+URZ+-0x8], R0 ;  /* 0xfffff800030075a7 */ /* 0x000066000800017f */
[----:B-1----:R-:W-:Y:S05]  /*5dd0*/  @!P0 NANOSLEEP.SYNCS 0x989680 ;  /* 0x009896800000895d */ /* 0x002fea0003900000 */
[----:B------:R-:W1:Y:S02]  /*5de0*/  @!P0 SYNCS.PHASECHK.TRANS64 P0, [R3+URZ+-0x8], R0 ;  /* 0xfffff800030085a7 */ /* 0x000e64000800007f */
[----:B-1----:R-:W-:Y:S05]  /*5df0*/  @!P0 BRA `(.L_x_19) ;  /* 0xfffffffc00ec8947 */ /* 0x002fea000383ffff */
[----:B------:R-:W-:Y:S05]  /*5e00*/  BRA `(.L_x_129) ;  /* 0xffffffb800a87947 */ /* 0x000fea000383ffff */
.L_x_24:
[----:B-1----:R1:W2:Y:S02]  /*5e10*/  SYNCS.PHASECHK.TRANS64.TRYWAIT P1, [R3+URZ], R0 ;  /* 0x00000000030075a7 */ /* 0x0022a4000802017f */
[----:B--2---:R-:W-:Y:S05]  /*5e20*/  @!P1 NANOSLEEP.SYNCS 0x989680 ;  /* 0x009896800000995d */ /* 0x004fea0003900000 */
[----:B------:R-:W2:Y:S02]  /*5e30*/  @!P1 SYNCS.PHASECHK.TRANS64 P1, [R3+URZ], R0 ;  /* 0x00000000030095a7 */ /* 0x000ea4000802007f */
[----:B--2---:R-:W-:Y:S05]  /*5e40*/  @!P1 BRA `(.L_x_24) ;  /* 0xfffffffc00f09947 */ /* 0x004fea000383ffff */
[----:B------:R-:W-:Y:S05]  /*5e50*/  BRA `(.L_x_23) ;  /* 0xffffffbc00147947 */ /* 0x000fea000383ffff */
.L_x_29:
[----:B-1----:R-:W-:-:S04]  /*5e60*/  IMAD.U32 R5, RZ, RZ, UR4 ;  /* 0x00000004ff057e24 */ /* 0x002fc8000f8e00ff */
[----:B------:R1:W2:Y:S03]  /*5e70*/  SYNCS.PHASECHK.TRANS64.TRYWAIT P1, [R5+URZ], R4 ;  /* 0x00000004050075a7 */ /* 0x0002a6000802017f */
[----:B--2---:R-:W-:Y:S05]  /*5e80*/  @!P1 NANOSLEEP.SYNCS 0x989680 ;  /* 0x009896800000995d */ /* 0x004fea0003900000 */
[----:B------:R-:W2:Y:S02]  /*5e90*/  @!P1 SYNCS.PHASECHK.TRANS64 P1, [R5+URZ], R4 ;  /* 0x00000004050095a7 */ /* 0x000ea4000802007f */
[----:B--2---:R-:W-:Y:S05]  /*5ea0*/  @!P1 BRA `(.L_x_29) ;  /* 0xfffffffc00ec9947 */ /* 0x004fea000383ffff */
[----:B------:R-:W-:Y:S05]  /*5eb0*/  BRA `(.L_x_28) ;  /* 0xffffffc0003c7947 */ /* 0x000fea000383ffff */
.L_x_37:
[----:B0-----:R-:W-:-:S04]  /*5ec0*/  IMAD.U32 R3, RZ, RZ, UR43 ;  /* 0x0000002bff037e24 */ /* 0x001fc8000f8e00ff */
[----:B------:R0:W1:Y:S03]  /*5ed0*/  SYNCS.PHASECHK.TRANS64.TRYWAIT P0, [R3+URZ+0x8], R0 ;  /* 0x00000800030075a7 */ /* 0x000066000800017f */
[----:B-1----:R-:W-:Y:S05]  /*5ee0*/  @!P0 NANOSLEEP.SYNCS 0x989680 ;  /* 0x009896800000895d */ /* 0x002fea0003900000 */
[----:B------:R-:W1:Y:S02]  /*5ef0*/  @!P0 SYNCS.PHASECHK.TRANS64 P0, [R3+URZ+0x8], R0 ;  /* 0x00000800030085a7 */ /* 0x000e64000800007f */
[----:B-1----:R-:W-:Y:S05]  /*5f00*/  @!P0 BRA `(.L_x_37) ;  /* 0xfffffffc00ec8947 */ /* 0x002fea000383ffff */
[----:B------:R-:W-:Y:S05]  /*5f10*/  BRA `(.L_x_130) ;  /* 0xffffffc800007947 */ /* 0x000fea000383ffff */
.L_x_106:
[----:B------:R-:W-:Y:S01]  /*5f20*/  BSSY B1, `(.L_x_131) ;  /* 0x0000006000017945 */ /* 0x000fe20003800000 */
[----:B------:R-:W-:-:S07]  /*5f30*/  IMAD.MOV.U32 R15, RZ, RZ, -0x1 ;  /* 0xffffffffff0f7424 */ /* 0x000fce00078e00ff */
[----:B-----5:R-:W-:Y:S05]  /*5f40*/  WARPSYNC.COLLECTIVE R15, `(.L_x_132) ;  /* 0x000000000f0c7348 */ /* 0x020fea0003c00000 */
[----:B------:R-:W-:Y:S02]  /*5f50*/  ELECT P6, UR62, PT ;  /* 0x00000000003e782f */ /* 0x000fe400038c0000 */
[----:B------:R-:W-:Y:S01]  /*5f60*/  MOV R14, UR62 ;  /* 0x0000003e000e7c02 */ /* 0x000fe20008000f00 */
[----:B-----5:R-:W-:Y:S10]  /*5f70*/  ENDCOLLECTIVE ;  /* 0x000000000000791b */ /* 0x020ff40003800000 */
.L_x_132:
[----:B------:R-:W-:Y:S05]  /*5f80*/  BSYNC B1 ;  /* 0x0000000000017941 */ /* 0x000fea0003800000 */
.L_x_131:
[----:B------:R-:W-:Y:S05]  /*5f90*/  BRA `(.L_x_133) ;  /* 0xffffffec00507947 */ /* 0x000fea000383ffff */
.L_x_109:
[----:B-1----:R1:W2:Y:S02]  /*5fa0*/  SYNCS.PHASECHK.TRANS64.TRYWAIT P1, [R11+URZ+0x38], R6 ;  /* 0x000038060b0075a7 */ /* 0x0022a4000802017f */
[----:B--2---:R-:W-:Y:S05]  /*5fb0*/  @!P1 NANOSLEEP.SYNCS 0x989680 ;  /* 0x009896800000995d */ /* 0x004fea0003900000 */
[----:B------:R-:W2:Y:S02]  /*5fc0*/  @!P1 SYNCS.PHASECHK.TRANS64 P1, [R11+URZ+0x38], R6 ;  /* 0x000038060b0095a7 */ /* 0x000ea4000802007f */
[----:B--2---:R-:W-:Y:S05]  /*5fd0*/  @!P1 BRA `(.L_x_109) ;  /* 0xfffffffc00f09947 */ /* 0x004fea000383ffff */
[----:B------:R-:W-:Y:S05]  /*5fe0*/  BRA `(.L_x_134) ;  /* 0xffffffec00887947 */ /* 0x000fea000383ffff */
.L_x_118:
[----:B------:R-:W-:Y:S01]  /*5ff0*/  BSSY B0, `(.L_x_135) ;  /* 0x0000006000007945 */ /* 0x000fe20003800000 */
[----:B------:R-:W-:-:S07]  /*6000*/  IMAD.MOV.U32 R15, RZ, RZ, -0x1 ;  /* 0xffffffffff0f7424 */ /* 0x000fce00078e00ff */
[----:B-----5:R-:W-:Y:S05]  /*6010*/  WARPSYNC.COLLECTIVE R15, `(.L_x_136) ;  /* 0x000000000f0c7348 */ /* 0x020fea0003c00000 */
[----:B------:R-:W-:Y:S02]  /*6020*/  ELECT P6, UR62, PT ;  /* 0x00000000003e782f */ /* 0x000fe400038c0000 */
[----:B------:R-:W-:Y:S01]  /*6030*/  MOV R14, UR62 ;  /* 0x0000003e000e7c02 */ /* 0x000fe20008000f00 */
[----:B-----5:R-:W-:Y:S10]  /*6040*/  ENDCOLLECTIVE ;  /* 0x000000000000791b */ /* 0x020ff40003800000 */
.L_x_136:
[----:B------:R-:W-:Y:S05]  /*6050*/  BSYNC B0 ;  /* 0x0000000000007941 */ /* 0x000fea0003800000 */
.L_x_135:
[----:B------:R-:W-:Y:S05]  /*6060*/  BRA `(.L_x_137) ;  /* 0xfffffff800307947 */ /* 0x000fea000383ffff */
.L_x_122:
[----:B0-----:R0:W1:Y:S02]  /*6070*/  SYNCS.PHASECHK.TRANS64.TRYWAIT P0, [R7+URZ], R2 ;  /* 0x00000002070075a7 */ /* 0x001064000800017f */
[----:B-1----:R-:W-:Y:S05]  /*6080*/  @!P0 NANOSLEEP.SYNCS 0x989680 ;  /* 0x009896800000895d */ /* 0x002fea0003900000 */
[----:B------:R-:W1:Y:S02]  /*6090*/  @!P0 SYNCS.PHASECHK.TRANS64 P0, [R7+URZ], R2 ;  /* 0x00000002070085a7 */ /* 0x000e64000800007f */
[----:B-1----:R-:W-:Y:S05]  /*60a0*/  @!P0 BRA `(.L_x_122) ;  /* 0xfffffffc00f08947 */ /* 0x002fea000383ffff */
[----:B------:R-:W-:Y:S05]  /*60b0*/  BRA `(.L_x_138) ;  /* 0xfffffff800707947 */ /* 0x000fea000383ffff */
.L_x_123:
[----:B0-----:R0:W1:Y:S02]  /*60c0*/  SYNCS.PHASECHK.TRANS64.TRYWAIT P0, [R6+URZ], R3 ;  /* 0x00000003060075a7 */ /* 0x001064000800017f */
[----:B-1----:R-:W-:Y:S05]  /*60d0*/  @!P0 NANOSLEEP.SYNCS 0x989680 ;  /* 0x009896800000895d */ /* 0x002fea0003900000 */
[----:B------:R-:W1:Y:S02]  /*60e0*/  @!P0 SYNCS.PHASECHK.TRANS64 P0, [R6+URZ], R3 ;  /* 0x00000003060085a7 */ /* 0x000e64000800007f */
[----:B-1----:R-:W-:Y:S05]  /*60f0*/  @!P0 BRA `(.L_x_123) ;  /* 0xfffffffc00f08947 */ /* 0x002fea000383ffff */
[----:B------:R-:W-:Y:S05]  /*6100*/  BRA `(.L_x_139) ;  /* 0xfffffff800807947 */ /* 0x000fea000383ffff */
.L_x_124:
[----:B0-----:R0:W1:Y:S02]  /*6110*/  SYNCS.PHASECHK.TRANS64.TRYWAIT P0, [R7+URZ], R4 ;  /* 0x00000004070075a7 */ /* 0x001064000800017f */
[----:B-1----:R-:W-:Y:S05]  /*6120*/  @!P0 NANOSLEEP.SYNCS 0x989680 ;  /* 0x009896800000895d */ /* 0x002fea0003900000 */
[----:B------:R-:W1:Y:S02]  /*6130*/  @!P0 SYNCS.PHASECHK.TRANS64 P0, [R7+URZ], R4 ;  /* 0x00000004070085a7 */ /* 0x000e64000800007f */
[----:B-1----:R-:W-:Y:S05]  /*6140*/  @!P0 BRA `(.L_x_124) ;  /* 0xfffffffc00f08947 */ /* 0x002fea000383ffff */
[----:B------:R-:W-:Y:S05]  /*6150*/  BRA `(.L_x_140) ;  /* 0xfffffff800907947 */ /* 0x000fea000383ffff */
.L_x_125:
[----:B0-----:R0:W1:Y:S02]  /*6160*/  SYNCS.PHASECHK.TRANS64.TRYWAIT P0, [R6+URZ], R3 ;  /* 0x00000003060075a7 */ /* 0x001064000800017f */
[----:B-1----:R-:W-:Y:S05]  /*6170*/  @!P0 NANOSLEEP.SYNCS 0x989680 ;  /* 0x009896800000895d */ /* 0x002fea0003900000 */
[----:B------:R-:W1:Y:S02]  /*6180*/  @!P0 SYNCS.PHASECHK.TRANS64 P0, [R6+URZ], R3 ;  /* 0x00000003060085a7 */ /* 0x000e64000800007f */
[----:B-1----:R-:W-:Y:S05]  /*6190*/  @!P0 BRA `(.L_x_125) ;  /* 0xfffffffc00f08947 */ /* 0x002fea000383ffff */
[----:B------:R-:W-:Y:S05]  /*61a0*/  BRA `(.L_x_141) ;  /* 0xfffffff800a07947 */ /* 0x000fea000383ffff */
.L_x_126:
[----:B0-----:R0:W1:Y:S02]  /*61b0*/  SYNCS.PHASECHK.TRANS64.TRYWAIT P0, [R7+URZ], R4 ;  /* 0x00000004070075a7 */ /* 0x001064000800017f */
[----:B-1----:R-:W-:Y:S05]  /*61c0*/  @!P0 NANOSLEEP.SYNCS 0x989680 ;  /* 0x009896800000895d */ /* 0x002fea0003900000 */
[----:B------:R-:W1:Y:S02]  /*61d0*/  @!P0 SYNCS.PHASECHK.TRANS64 P0, [R7+URZ], R4 ;  /* 0x00000004070085a7 */ /* 0x000e64000800007f */
[----:B-1----:R-:W-:Y:S05]  /*61e0*/  @!P0 BRA `(.L_x_126) ;  /* 0xfffffffc00f08947 */ /* 0x002fea000383ffff */
[----:B------:R-:W-:Y:S05]  /*61f0*/  BRA `(.L_x_142) ;  /* 0xfffffff800b07947 */ /* 0x000fea000383ffff */
.L_x_127:
[----:B-1----:R1:W2:Y:S02]  /*6200*/  SYNCS.PHASECHK.TRANS64.TRYWAIT P0, [R6+URZ], R3 ;  /* 0x00000003060075a7 */ /* 0x0022a4000800017f */
[----:B--2---:R-:W-:Y:S05]  /*6210*/  @!P0 NANOSLEEP.SYNCS 0x989680 ;  /* 0x009896800000895d */ /* 0x004fea0003900000 */
[----:B------:R-:W2:Y:S02]  /*6220*/  @!P0 SYNCS.PHASECHK.TRANS64 P0, [R6+URZ], R3 ;  /* 0x00000003060085a7 */ /* 0x000ea4000800007f */
[----:B--2---:R-:W-:Y:S05]  /*6230*/  @!P0 BRA `(.L_x_127) ;  /* 0xfffffffc00f08947 */ /* 0x004fea000383ffff */
[----:B------:R-:W-:Y:S05]  /*6240*/  BRA `(.L_x_143) ;  /* 0xfffffff800b87947 */ /* 0x000fea000383ffff */
.L_x_144:
[----:B------:R-:W-:-:S00]  /*6250*/  BRA `(.L_x_144) ;  /* 0xfffffffc00fc7947 */ /* 0x000fc0000383ffff */
[----:B------:R-:W-:-:S00]  /*6260*/  NOP ;  /* 0x0000000000007918 */ /* 0x000fc00000000000 */
        /* <DEDUP_REMOVED lines=9> */
.L_x_145:


//--------------------- .nv.global.init           --------------------------
	.section	.nv.global.init,"aw",@progbits
.nv.global.init:
	.type		$str$22,@object
	.size		$str$22,($str$23 - $str$22)
$str$22:
        /*0000*/ 	.byte	0x6b, 0x5f, 0x74, 0x69, 0x6c, 0x65, 0x5f, 0x63, 0x6f, 0x75, 0x6e, 0x74, 0x20, 0x3e, 0x3d, 0x20
        /*0010*/ 	.byte	0x31, 0x00
	.type		$str$23,@object
	.size		$str$23,(__unnamed_1 - $str$23)
$str$23:
        /*0012*/ 	.byte	0x2f, 0x74, 0x6d, 0x70, 0x2f, 0x63, 0x75, 0x74, 0x6c, 0x61, 0x73, 0x73, 0x5f, 0x73, 0x77, 0x65
        /*0022*/ 	.byte	0x65, 0x70, 0x5f, 0x73, 0x72, 0x63, 0x2f, 0x69, 0x6e, 0x63, 0x6c, 0x75, 0x64, 0x65, 0x2f, 0x63
        /*0032*/ 	.byte	0x75, 0x74, 0x6c, 0x61, 0x73, 0x73, 0x2f, 0x67, 0x65, 0x6d, 0x6d, 0x2f, 0x63, 0x6f, 0x6c, 0x6c
        /*0042*/ 	.byte	0x65, 0x63, 0x74, 0x69, 0x76, 0x65, 0x2f, 0x73, 0x6d, 0x39, 0x30, 0x5f, 0x6d, 0x6d, 0x61, 0x5f
        /*0052*/ 	.byte	0x74, 0x6d, 0x61, 0x5f, 0x67, 0x6d, 0x6d, 0x61, 0x5f, 0x73, 0x73, 0x5f, 0x77, 0x61, 0x72, 0x70
        /*0062*/ 	.byte	0x73, 0x70, 0x65, 0x63, 0x69, 0x61, 0x6c, 0x69, 0x7a, 0x65, 0x64, 0x2e, 0x68, 0x70, 0x70, 0x00
	.type		__unnamed_1,@object
	.size		__unnamed_1,(.L_0 - __unnamed_1)
__unnamed_1:
        /*0072*/ 	.byte	0x76, 0x6f, 0x69, 0x64, 0x20, 0x63, 0x75, 0x74, 0x6c, 0x61, 0x73, 0x73, 0x3a, 0x3a, 0x67, 0x65
        /* <DEDUP_REMOVED lines=176> */
.L_0:


//--------------------- .nv.shared._ZN7cutlass13device_kernelINS_4gemm6kernel13GemmUniversalIN4cute5tupleIJiiiiEEENS1_10collective13CollectiveMmaINS1_34MainloopSm90TmaGmmaWarpSpecializedILi7ENS5_IJNS4_1CILi2EEESB_NSA_ILi1EEEEEENS1_32KernelTmaWarpSpecializedPingpongEEENS5_IJNSA_ILi64EEESG_SG_EEEfNS5_IJlSC_lEEEfSI_NS4_8TiledMMAINS4_8MMA_AtomIJNS4_4SM904GMMA29MMA_64x64x8_F32TF32TF32_SS_TNILNSM_7ScaleInE1ELSO_1EEEEEENS4_6LayoutINS5_IJSC_SC_SC_EEENS5_IJNSA_ILi0EEEST_ST_EEEEENS5_IJNS4_10UnderscoreESW_SW_EEEEENS4_23SM90_TMA_LOAD_MULTICASTENS4_14ComposedLayoutINS4_7SwizzleILi3ELi4ELi3EEENS4_18smem_ptr_flag_bitsILi32EEENSR_INS5_IJNSA_ILi8EEENSA_ILi32EEEEEENS5_IJS16_SC_EEEEEEEvNS4_8identityESZ_S1A_vS1B_EENS_8epilogue10collective6detail29Sm90TmaWarpSpecializedAdapterINS1E_15DefaultEpilogueIfSI_SI_NS1D_6thread17LinearCombinationIfLi1EffLNS1I_9ScaleType4KindE0ELNS_15FloatRoundStyleE2EfEENS1_15EpilogueDefaultEEEEEvvEEEEvNT_6ParamsE --------------------------
	.section	.nv.shared._ZN7cutlass13device_kernelINS_4gemm6kernel13GemmUniversalIN4cute5tupleIJiiiiEEENS1_10collective13CollectiveMmaINS1_34MainloopSm90TmaGmmaWarpSpecializedILi7ENS5_IJNS4_1CILi2EEESB_NSA_ILi1EEEEEENS1_32KernelTmaWarpSpecializedPingpongEEENS5_IJNSA_ILi64EEESG_SG_EEEfNS5_IJlSC_lEEEfSI_NS4_8TiledMMAINS4_8MMA_AtomIJNS4_4SM904GMMA29MMA_64x64x8_F32TF32TF32_SS_TNILNSM_7ScaleInE1ELSO_1EEEEEENS4_6LayoutINS5_IJSC_SC_SC_EEENS5_IJNSA_ILi0EEEST_ST_EEEEENS5_IJNS4_10UnderscoreESW_SW_EEEEENS4_23SM90_TMA_LOAD_MULTICASTENS4_14ComposedLayoutINS4_7SwizzleILi3ELi4ELi3EEENS4_18smem_ptr_flag_bitsILi32EEENSR_INS5_IJNSA_ILi8EEENSA_ILi32EEEEEENS5_IJS16_SC_EEEEEEEvNS4_8identityESZ_S1A_vS1B_EENS_8epilogue10collective6detail29Sm90TmaWarpSpecializedAdapterINS1E_15DefaultEpilogueIfSI_SI_NS1D_6thread17LinearCombinationIfLi1EffLNS1I_9ScaleType4KindE0ELNS_15FloatRoundStyleE2EfEENS1_15EpilogueDefaultEEEEEvvEEEEvNT_6ParamsE,"aw",@nobits
	.sectionflags	@""
	.align	16
	.zero		1024


//--------------------- .nv.shared.reserved.0     --------------------------
	.section	.nv.shared.reserved.0,"aw",@nobits
	.weak		__nv_reservedSMEM_offset_0_alias
	.size		__nv_reservedSMEM_offset_0_alias, 0, 0
	.other		__nv_reservedSMEM_offset_0_alias,@"STO_CUDA_RESERVED_SHARED STV_DEFAULT"
__nv_reservedSMEM_offset_0_alias:
	.zero		0


//--------------------- .nv.global                --------------------------
	.section	.nv.global,"aw",@nobits
.nv.global:
	.type		_ZN40_INTERNAL_768ca5bf_4_k_cu_4d59f653_295014cute1_E,@object
	.size		_ZN40_INTERNAL_768ca5bf_4_k_cu_4d59f653_295014cute1_E,(_ZN40_INTERNAL_768ca5bf_4_k_cu_4d59f653_295014cuda3std3__45__cpo6cbeginE - _ZN40_INTERNAL_768ca5bf_4_k_cu_4d59f653_295014cute1_E)
_ZN40_INTERNAL_768ca5bf_4_k_cu_4d59f653_295014cute1_E:
	.zero		1
	.type		_ZN40_INTERNAL_768ca5bf_4_k_cu_4d59f653_295014cuda3std3__45__cpo6cbeginE,@object
	.size		_ZN40_INTERNAL_768ca5bf_4_k_cu_4d59f653_295014cuda3std3__45__cpo6cbeginE,(_ZN40_INTERNAL_768ca5bf_4_k_cu_4d59f653_295014cuda3std3__48in_placeE - _ZN40_INTERNAL_768ca5bf_4_k_cu_4d59f653_295014cuda3std3__45__cpo6cbeginE)
_ZN40_INTERNAL_768ca5bf_4_k_cu_4d59f653_295014cuda3std3__45__cpo6cbeginE:
	.zero		1
	.type		_ZN40_INTERNAL_768ca5bf_4_k_cu_4d59f653_295014cuda3std3__48in_placeE,@object
	.size		_ZN40_INTERNAL_768ca5bf_4_k_cu_4d59f653_295014cuda3std3__48in_placeE,(_ZN40_INTERNAL_768ca5bf_4_k_cu_4d59f653_295014cuda3std6ranges3__45__cpo9iter_moveE - _ZN40_INTERNAL_768ca5bf_4_k_cu_4d59f653_295014cuda3std3__48in_placeE)
_ZN40_INTERNAL_768ca5bf_4_k_cu_4d59f653_295014cuda3std3__48in_placeE:
	.zero		1
	.type		_ZN40_INTERNAL_768ca5bf_4_k_cu_4d59f653_295014cuda3std6ranges3__45__cpo9iter_moveE,@object
	.size		_ZN40_INTERNAL_768ca5bf_4_k_cu_4d59f653_295014cuda3std6ranges3__45__cpo9iter_moveE,(_ZN40_INTERNAL_768ca5bf_4_k_cu_4d59f653_295014cuda3std3__45__cpo5beginE - _ZN40_INTERNAL_768ca5bf_4_k_cu_4d59f653_295014cuda3std6ranges3__45__cpo9iter_moveE)
_ZN40_INTERNAL_768ca5bf_4_k_cu_4d59f653_295014cuda3std6ranges3__45__cpo9iter_moveE:
	.zero		1
	.type		_ZN40_INTERNAL_768ca5bf_4_k_cu_4d59f653_295014cuda3std3__45__cpo5beginE,@object
	.size		_ZN40_INTERNAL_768ca5bf_4_k_cu_4d59f653_295014cuda3std3__45__cpo5beginE,(_ZN40_INTERNAL_768ca5bf_4_k_cu_4d59f653_295014cuda3std3__442_GLOBAL__N__768ca5bf_4_k_cu_4d59f653_295016ignoreE - _ZN40_INTERNAL_768ca5bf_4_k_cu_4d59f653_295014cuda3std3__45__cpo5beginE)
_ZN40_INTERNAL_768ca5bf_4_k_cu_4d59f653_295014cuda3std3__45__cpo5beginE:
	.zero		1
	.type		_ZN40_INTERNAL_768ca5bf_4_k_cu_4d59f653_295014cuda3std3__442_GLOBAL__N__768ca5bf_4_k_cu_4d59f653_295016ignoreE,@object
	.size		_ZN40_INTERNAL_768ca5bf_4_k_cu_4d59f653_295014cuda3std3__442_GLOBAL__N__768ca5bf_4_k_cu_4d59f653_295016ignoreE,(_ZN40_INTERNAL_768ca5bf_4_k_cu_4d59f653_295014cute7productE - _ZN40_INTERNAL_768ca5bf_4_k_cu_4d59f653_295014cuda3std3__442_GLOBAL__N__768ca5bf_4_k_cu_4d59f653_295016ignoreE)
_ZN40_INTERNAL_768ca5bf_4_k_cu_4d59f653_295014cuda3std3__442_GLOBAL__N__768ca5bf_4_k_cu_4d59f653_295016ignoreE:
	.zero		1
	.type		_ZN40_INTERNAL_768ca5bf_4_k_cu_4d59f653_295014cute7productE,@object
	.size		_ZN40_INTERNAL_768ca5bf_4_k_cu_4d59f653_295014cute7productE,(_ZN40_INTERNAL_768ca5bf_4_k_cu_4d59f653_295014cuda3std3__45__cpo3endE - _ZN40_INTERNAL_768ca5bf_4_k_cu_4d59f653_295014cute7productE)
_ZN40_INTERNAL_768ca5bf_4_k_cu_4d59f653_295014cute7productE:
	.zero		1
	.type		_ZN40_INTERNAL_768ca5bf_4_k_cu_4d59f653_295014cuda3std3__45__cpo3endE,@object
	.size		_ZN40_INTERNAL_768ca5bf_4_k_cu_4d59f653_295014cuda3std3__45__cpo3endE,(_ZN40_INTERNAL_768ca5bf_4_k_cu_4d59f653_295014cuda3std3__419piecewise_constructE - _ZN40_INTERNAL_768ca5bf_4_k_cu_4d59f653_295014cuda3std3__45__cpo3endE)
_ZN40_INTERNAL_768ca5bf_4_k_cu_4d59f653_295014cuda3std3__45__cpo3endE:
	.zero		1
	.type		_ZN40_INTERNAL_768ca5bf_4_k_cu_4d59f653_295014cuda3std3__419piecewise_constructE,@object
	.size		_ZN40_INTERNAL_768ca5bf_4_k_cu_4d59f653_295014cuda3std3__419piecewise_constructE,(_ZN40_INTERNAL_768ca5bf_4_k_cu_4d59f653_295014cuda3std3__45__cpo4cendE - _ZN40_INTERNAL_768ca5bf_4_k_cu_4d59f653_295014cuda3std3__419piecewise_constructE)
_ZN40_INTERNAL_768ca5bf_4_k_cu_4d59f653_295014cuda3std3__419piecewise_constructE:
	.zero		1
	.type		_ZN40_INTERNAL_768ca5bf_4_k_cu_4d59f653_295014cuda3std3__45__cpo4cendE,@object
	.size		_ZN40_INTERNAL_768ca5bf_4_k_cu_4d59f653_295014cuda3std3__45__cpo4cendE,(_ZN40_INTERNAL_768ca5bf_4_k_cu_4d59f653_295014cuda3std6ranges3__45__cpo4swapE - _ZN40_INTERNAL_768ca5bf_4_k_cu_4d59f653_295014cuda3std3__45__cpo4cendE)
_ZN40_INTERNAL_768ca5bf_4_k_cu_4d59f653_295014cuda3std3__45__cpo4cendE:
	.zero		1
	.type		_ZN40_INTERNAL_768ca5bf_4_k_cu_4d59f653_295014cuda3std6ranges3__45__cpo4swapE,@object
	.size		_ZN40_INTERNAL_768ca5bf_4_k_cu_4d59f653_295014cuda3std6ranges3__45__cpo4swapE,(.L_8 - _ZN40_INTERNAL_768ca5bf_4_k_cu_4d59f653_295014cuda3std6ranges3__45__cpo4swapE)
_ZN40_INTERNAL_768ca5bf_4_k_cu_4d59f653_295014cuda3std6ranges3__45__cpo4swapE:
	.zero		1
.L_8:


//--------------------- .nv.constant0._ZN7cutlass13device_kernelINS_4gemm6kernel13GemmUniversalIN4cute5tupleIJiiiiEEENS1_10collective13CollectiveMmaINS1_34MainloopSm90TmaGmmaWarpSpecializedILi7ENS5_IJNS4_1CILi2EEESB_NSA_ILi1EEEEEENS1_32KernelTmaWarpSpecializedPingpongEEENS5_IJNSA_ILi64EEESG_SG_EEEfNS5_IJlSC_lEEEfSI_NS4_8TiledMMAINS4_8MMA_AtomIJNS4_4SM904GMMA29MMA_64x64x8_F32TF32TF32_SS_TNILNSM_7ScaleInE1ELSO_1EEEEEENS4_6LayoutINS5_IJSC_SC_SC_EEENS5_IJNSA_ILi0EEEST_ST_EEEEENS5_IJNS4_10UnderscoreESW_SW_EEEEENS4_23SM90_TMA_LOAD_MULTICASTENS4_14ComposedLayoutINS4_7SwizzleILi3ELi4ELi3EEENS4_18smem_ptr_flag_bitsILi32EEENSR_INS5_IJNSA_ILi8EEENSA_ILi32EEEEEENS5_IJS16_SC_EEEEEEEvNS4_8identityESZ_S1A_vS1B_EENS_8epilogue10collective6detail29Sm90TmaWarpSpecializedAdapterINS1E_15DefaultEpilogueIfSI_SI_NS1D_6thread17LinearCombinationIfLi1EffLNS1I_9ScaleType4KindE0ELNS_15FloatRoundStyleE2EfEENS1_15EpilogueDefaultEEEEEvvEEEEvNT_6ParamsE --------------------------
	.section	.nv.constant0._ZN7cutlass13device_kernelINS_4gemm6kernel13GemmUniversalIN4cute5tupleIJiiiiEEENS1_10collective13CollectiveMmaINS1_34MainloopSm90TmaGmmaWarpSpecializedILi7ENS5_IJNS4_1CILi2EEESB_NSA_ILi1EEEEEENS1_32KernelTmaWarpSpecializedPingpongEEENS5_IJNSA_ILi64EEESG_SG_EEEfNS5_IJlSC_lEEEfSI_NS4_8TiledMMAINS4_8MMA_AtomIJNS4_4SM904GMMA29MMA_64x64x8_F32TF32TF32_SS_TNILNSM_7ScaleInE1ELSO_1EEEEEENS4_6LayoutINS5_IJSC_SC_SC_EEENS5_IJNSA_ILi0EEEST_ST_EEEEENS5_IJNS4_10UnderscoreESW_SW_EEEEENS4_23SM90_TMA_LOAD_MULTICASTENS4_14ComposedLayoutINS4_7SwizzleILi3ELi4ELi3EEENS4_18smem_ptr_flag_bitsILi32EEENSR_INS5_IJNSA_ILi8EEENSA_ILi32EEEEEENS5_IJS16_SC_EEEEEEEvNS4_8identityESZ_S1A_vS1B_EENS_8epilogue10collective6detail29Sm90TmaWarpSpecializedAdapterINS1E_15DefaultEpilogueIfSI_SI_NS1D_6thread17LinearCombinationIfLi1EffLNS1I_9ScaleType4KindE0ELNS_15FloatRoundStyleE2EfEENS1_15EpilogueDefaultEEEEEvvEEEEvNT_6ParamsE,"a",@progbits
	.sectionflags	@""
	.align	4
.nv.constant0._ZN7cutlass13device_kernelINS_4gemm6kernel13GemmUniversalIN4cute5tupleIJiiiiEEENS1_10collective13CollectiveMmaINS1_34MainloopSm90TmaGmmaWarpSpecializedILi7ENS5_IJNS4_1CILi2EEESB_NSA_ILi1EEEEEENS1_32KernelTmaWarpSpecializedPingpongEEENS5_IJNSA_ILi64EEESG_SG_EEEfNS5_IJlSC_lEEEfSI_NS4_8TiledMMAINS4_8MMA_AtomIJNS4_4SM904GMMA29MMA_64x64x8_F32TF32TF32_SS_TNILNSM_7ScaleInE1ELSO_1EEEEEENS4_6LayoutINS5_IJSC_SC_SC_EEENS5_IJNSA_ILi0EEEST_ST_EEEEENS5_IJNS4_10UnderscoreESW_SW_EEEEENS4_23SM90_TMA_LOAD_MULTICASTENS4_14ComposedLayoutINS4_7SwizzleILi3ELi4ELi3EEENS4_18smem_ptr_flag_bitsILi32EEENSR_INS5_IJNSA_ILi8EEENSA_ILi32EEEEEENS5_IJS16_SC_EEEEEEEvNS4_8identityESZ_S1A_vS1B_EENS_8epilogue10collective6detail29Sm90TmaWarpSpecializedAdapterINS1E_15DefaultEpilogueIfSI_SI_NS1D_6thread17LinearCombinationIfLi1EffLNS1I_9ScaleType4KindE0ELNS_15FloatRoundStyleE2EfEENS1_15EpilogueDefaultEEEEEvvEEEEvNT_6ParamsE:
	.zero		1664


//--------------------- SYMBOLS --------------------------

	.type		.nv.reservedSmem.offset0,@object
	.size		.nv.reservedSmem.offset0,0x4
	.type		__assertfail,@function
